//
// Generated by NVIDIA NVVM Compiler
//
// Compiler Build ID: CL-36424714
// Cuda compilation tools, release 13.0, V13.0.88
// Based on NVVM 20.0.0
//

.version 9.0
.target sm_100
.address_size 64

	// .globl	_Z15vectorAddKernelPKfS0_Pfi
.global .align 4 .b8 __cudart_i2opi_f[24] = {65, 144, 67, 60, 153, 149, 98, 219, 192, 221, 52, 245, 209, 87, 39, 252, 41, 21, 68, 78, 110, 131, 249, 162};

.visible .entry _Z15vectorAddKernelPKfS0_Pfi(
	.param .u64 .ptr .align 1 _Z15vectorAddKernelPKfS0_Pfi_param_0,
	.param .u64 .ptr .align 1 _Z15vectorAddKernelPKfS0_Pfi_param_1,
	.param .u64 .ptr .align 1 _Z15vectorAddKernelPKfS0_Pfi_param_2,
	.param .u32 _Z15vectorAddKernelPKfS0_Pfi_param_3
)
{
	.reg .pred 	%p<2>;
	.reg .b32 	%r<6>;
	.reg .b32 	%f<4>;
	.reg .b64 	%rd<11>;

	ld.param.u64 	%rd1, [_Z15vectorAddKernelPKfS0_Pfi_param_0];
	ld.param.u64 	%rd2, [_Z15vectorAddKernelPKfS0_Pfi_param_1];
	ld.param.u64 	%rd3, [_Z15vectorAddKernelPKfS0_Pfi_param_2];
	ld.param.u32 	%r2, [_Z15vectorAddKernelPKfS0_Pfi_param_3];
	mov.u32 	%r3, %ntid.x;
	mov.u32 	%r4, %ctaid.x;
	mov.u32 	%r5, %tid.x;
	mad.lo.s32 	%r1, %r3, %r4, %r5;
	setp.ge.s32 	%p1, %r1, %r2;
	@%p1 bra 	$L__BB0_2;
	cvta.to.global.u64 	%rd4, %rd1;
	cvta.to.global.u64 	%rd5, %rd2;
	cvta.to.global.u64 	%rd6, %rd3;
	mul.wide.s32 	%rd7, %r1, 4;
	add.s64 	%rd8, %rd4, %rd7;
	ld.global.f32 	%f1, [%rd8];
	add.s64 	%rd9, %rd5, %rd7;
	ld.global.f32 	%f2, [%rd9];
	add.f32 	%f3, %f1, %f2;
	add.s64 	%rd10, %rd6, %rd7;
	st.global.f32 	[%rd10], %f3;
$L__BB0_2:
	ret;

}
	// .globl	_Z18fftTransformKernelPKfPfi
.visible .entry _Z18fftTransformKernelPKfPfi(
	.param .u64 .ptr .align 1 _Z18fftTransformKernelPKfPfi_param_0,
	.param .u64 .ptr .align 1 _Z18fftTransformKernelPKfPfi_param_1,
	.param .u32 _Z18fftTransformKernelPKfPfi_param_2
)
{
	.local .align 4 .b8 	__local_depot1[28];
	.reg .b64 	%SP;
	.reg .b64 	%SPL;
	.reg .pred 	%p<18>;
	.reg .b32 	%r<84>;
	.reg .b32 	%f<51>;
	.reg .b64 	%rd<47>;
	.reg .b64 	%fd<9>;

	mov.u64 	%SPL, __local_depot1;
	ld.param.u64 	%rd16, [_Z18fftTransformKernelPKfPfi_param_0];
	ld.param.u64 	%rd17, [_Z18fftTransformKernelPKfPfi_param_1];
	ld.param.u32 	%r29, [_Z18fftTransformKernelPKfPfi_param_2];
	add.u64 	%rd1, %SPL, 0;
	mov.u32 	%r30, %ntid.x;
	mov.u32 	%r31, %ctaid.x;
	mov.u32 	%r32, %tid.x;
	mad.lo.s32 	%r1, %r30, %r31, %r32;
	setp.ge.s32 	%p1, %r1, %r29;
	@%p1 bra 	$L__BB1_18;
	cvta.to.global.u64 	%rd19, %rd16;
	cvt.rn.f64.s32 	%fd1, %r1;
	mul.f64 	%fd2, %fd1, 0dC01921FB54442D18;
	cvt.rn.f64.s32 	%fd3, %r29;
	div.rn.f64 	%fd4, %fd2, %fd3;
	cvt.rn.f32.f64 	%f1, %fd4;
	mul.wide.s32 	%rd20, %r1, 4;
	add.s64 	%rd21, %rd19, %rd20;
	ld.global.f32 	%f2, [%rd21];
	mul.f32 	%f12, %f1, 0f3F22F983;
	cvt.rni.s32.f32 	%r83, %f12;
	cvt.rn.f32.s32 	%f13, %r83;
	fma.rn.f32 	%f14, %f13, 0fBFC90FDA, %f1;
	fma.rn.f32 	%f15, %f13, 0fB3A22168, %f14;
	fma.rn.f32 	%f50, %f13, 0fA7C234C5, %f15;
	abs.f32 	%f4, %f1;
	setp.ltu.f32 	%p2, %f4, 0f47CE4780;
	mov.u32 	%r79, %r83;
	mov.f32 	%f49, %f50;
	@%p2 bra 	$L__BB1_9;
	setp.neu.f32 	%p3, %f4, 0f7F800000;
	@%p3 bra 	$L__BB1_4;
	mov.f32 	%f18, 0f00000000;
	mul.rn.f32 	%f49, %f1, %f18;
	mov.b32 	%r79, 0;
	bra.uni 	$L__BB1_9;
$L__BB1_4:
	mov.b32 	%r3, %f1;
	shl.b32 	%r34, %r3, 8;
	or.b32  	%r4, %r34, -2147483648;
	mov.b64 	%rd43, 0;
	mov.b32 	%r76, 0;
	mov.u64 	%rd41, __cudart_i2opi_f;
	mov.u64 	%rd42, %rd1;
$L__BB1_5:
	.pragma "nounroll";
	ld.global.nc.u32 	%r35, [%rd41];
	mad.wide.u32 	%rd24, %r35, %r4, %rd43;
	shr.u64 	%rd43, %rd24, 32;
	st.local.u32 	[%rd42], %rd24;
	add.s32 	%r76, %r76, 1;
	add.s64 	%rd42, %rd42, 4;
	add.s64 	%rd41, %rd41, 4;
	setp.ne.s32 	%p4, %r76, 6;
	@%p4 bra 	$L__BB1_5;
	shr.u32 	%r36, %r3, 23;
	st.local.u32 	[%rd1+24], %rd43;
	and.b32  	%r7, %r36, 31;
	and.b32  	%r37, %r36, 224;
	add.s32 	%r38, %r37, -128;
	shr.u32 	%r39, %r38, 5;
	mul.wide.u32 	%rd25, %r39, 4;
	sub.s64 	%rd8, %rd1, %rd25;
	ld.local.u32 	%r77, [%rd8+24];
	ld.local.u32 	%r78, [%rd8+20];
	setp.eq.s32 	%p5, %r7, 0;
	@%p5 bra 	$L__BB1_8;
	shf.l.wrap.b32 	%r77, %r78, %r77, %r7;
	ld.local.u32 	%r40, [%rd8+16];
	shf.l.wrap.b32 	%r78, %r40, %r78, %r7;
$L__BB1_8:
	shr.u32 	%r41, %r77, 30;
	shf.l.wrap.b32 	%r42, %r78, %r77, 2;
	shl.b32 	%r43, %r78, 2;
	shr.u32 	%r44, %r42, 31;
	add.s32 	%r45, %r44, %r41;
	neg.s32 	%r46, %r45;
	setp.lt.s32 	%p6, %r3, 0;
	selp.b32 	%r79, %r46, %r45, %p6;
	xor.b32  	%r47, %r42, %r3;
	shr.s32 	%r48, %r42, 31;
	xor.b32  	%r49, %r48, %r42;
	xor.b32  	%r50, %r48, %r43;
	cvt.u64.u32 	%rd26, %r49;
	shl.b64 	%rd27, %rd26, 32;
	cvt.u64.u32 	%rd28, %r50;
	or.b64  	%rd29, %rd27, %rd28;
	cvt.rn.f64.s64 	%fd5, %rd29;
	mul.f64 	%fd6, %fd5, 0d3BF921FB54442D19;
	cvt.rn.f32.f64 	%f16, %fd6;
	neg.f32 	%f17, %f16;
	setp.lt.s32 	%p7, %r47, 0;
	selp.f32 	%f49, %f17, %f16, %p7;
$L__BB1_9:
	setp.ltu.f32 	%p8, %f4, 0f47CE4780;
	add.s32 	%r52, %r79, 1;
	mul.rn.f32 	%f19, %f49, %f49;
	and.b32  	%r53, %r79, 1;
	setp.eq.b32 	%p9, %r53, 1;
	selp.f32 	%f20, %f49, 0f3F800000, %p9;
	fma.rn.f32 	%f21, %f19, %f20, 0f00000000;
	fma.rn.f32 	%f22, %f19, 0f37CBAC00, 0fBAB607ED;
	selp.f32 	%f23, 0fB94D4153, %f22, %p9;
	selp.f32 	%f24, 0f3C0885E4, 0f3D2AAABB, %p9;
	fma.rn.f32 	%f25, %f23, %f19, %f24;
	selp.f32 	%f26, 0fBE2AAAA8, 0fBEFFFFFF, %p9;
	fma.rn.f32 	%f27, %f25, %f19, %f26;
	fma.rn.f32 	%f28, %f27, %f21, %f20;
	and.b32  	%r54, %r52, 2;
	setp.eq.s32 	%p10, %r54, 0;
	mov.f32 	%f29, 0f00000000;
	sub.f32 	%f30, %f29, %f28;
	selp.f32 	%f8, %f28, %f30, %p10;
	@%p8 bra 	$L__BB1_17;
	setp.neu.f32 	%p11, %f4, 0f7F800000;
	@%p11 bra 	$L__BB1_12;
	mov.f32 	%f33, 0f00000000;
	mul.rn.f32 	%f50, %f1, %f33;
	mov.b32 	%r83, 0;
	bra.uni 	$L__BB1_17;
$L__BB1_12:
	mov.b32 	%r16, %f1;
	shl.b32 	%r56, %r16, 8;
	or.b32  	%r17, %r56, -2147483648;
	mov.b64 	%rd46, 0;
	mov.b32 	%r80, 0;
	mov.u64 	%rd44, __cudart_i2opi_f;
	mov.u64 	%rd45, %rd1;
$L__BB1_13:
	.pragma "nounroll";
	ld.global.nc.u32 	%r57, [%rd44];
	mad.wide.u32 	%rd32, %r57, %r17, %rd46;
	shr.u64 	%rd46, %rd32, 32;
	st.local.u32 	[%rd45], %rd32;
	add.s32 	%r80, %r80, 1;
	add.s64 	%rd45, %rd45, 4;
	add.s64 	%rd44, %rd44, 4;
	setp.ne.s32 	%p12, %r80, 6;
	@%p12 bra 	$L__BB1_13;
	shr.u32 	%r58, %r16, 23;
	st.local.u32 	[%rd1+24], %rd46;
	and.b32  	%r20, %r58, 31;
	and.b32  	%r59, %r58, 224;
	add.s32 	%r60, %r59, -128;
	shr.u32 	%r61, %r60, 5;
	mul.wide.u32 	%rd33, %r61, 4;
	sub.s64 	%rd15, %rd1, %rd33;
	ld.local.u32 	%r81, [%rd15+24];
	ld.local.u32 	%r82, [%rd15+20];
	setp.eq.s32 	%p13, %r20, 0;
	@%p13 bra 	$L__BB1_16;
	shf.l.wrap.b32 	%r81, %r82, %r81, %r20;
	ld.local.u32 	%r62, [%rd15+16];
	shf.l.wrap.b32 	%r82, %r62, %r82, %r20;
$L__BB1_16:
	shr.u32 	%r63, %r81, 30;
	shf.l.wrap.b32 	%r64, %r82, %r81, 2;
	shl.b32 	%r65, %r82, 2;
	shr.u32 	%r66, %r64, 31;
	add.s32 	%r67, %r66, %r63;
	neg.s32 	%r68, %r67;
	setp.lt.s32 	%p14, %r16, 0;
	selp.b32 	%r83, %r68, %r67, %p14;
	xor.b32  	%r69, %r64, %r16;
	shr.s32 	%r70, %r64, 31;
	xor.b32  	%r71, %r70, %r64;
	xor.b32  	%r72, %r70, %r65;
	cvt.u64.u32 	%rd34, %r71;
	shl.b64 	%rd35, %rd34, 32;
	cvt.u64.u32 	%rd36, %r72;
	or.b64  	%rd37, %rd35, %rd36;
	cvt.rn.f64.s64 	%fd7, %rd37;
	mul.f64 	%fd8, %fd7, 0d3BF921FB54442D19;
	cvt.rn.f32.f64 	%f31, %fd8;
	neg.f32 	%f32, %f31;
	setp.lt.s32 	%p15, %r69, 0;
	selp.f32 	%f50, %f32, %f31, %p15;
$L__BB1_17:
	mul.rn.f32 	%f34, %f50, %f50;
	and.b32  	%r74, %r83, 1;
	setp.eq.b32 	%p16, %r74, 1;
	selp.f32 	%f35, 0f3F800000, %f50, %p16;
	fma.rn.f32 	%f36, %f34, %f35, 0f00000000;
	fma.rn.f32 	%f37, %f34, 0f37CBAC00, 0fBAB607ED;
	selp.f32 	%f38, %f37, 0fB94D4153, %p16;
	selp.f32 	%f39, 0f3D2AAABB, 0f3C0885E4, %p16;
	fma.rn.f32 	%f40, %f38, %f34, %f39;
	selp.f32 	%f41, 0fBEFFFFFF, 0fBE2AAAA8, %p16;
	fma.rn.f32 	%f42, %f40, %f34, %f41;
	fma.rn.f32 	%f43, %f42, %f36, %f35;
	and.b32  	%r75, %r83, 2;
	setp.eq.s32 	%p17, %r75, 0;
	mov.f32 	%f44, 0f00000000;
	sub.f32 	%f45, %f44, %f43;
	selp.f32 	%f46, %f43, %f45, %p17;
	mul.f32 	%f47, %f2, %f46;
	fma.rn.f32 	%f48, %f2, %f8, %f47;
	cvta.to.global.u64 	%rd38, %rd17;
	add.s64 	%rd40, %rd38, %rd20;
	st.global.f32 	[%rd40], %f48;
$L__BB1_18:
	ret;

}
	// .globl	_Z19convolution1DKernelPKfS0_Pfii
.visible .entry _Z19convolution1DKernelPKfS0_Pfii(
	.param .u64 .ptr .align 1 _Z19convolution1DKernelPKfS0_Pfii_param_0,
	.param .u64 .ptr .align 1 _Z19convolution1DKernelPKfS0_Pfii_param_1,
	.param .u64 .ptr .align 1 _Z19convolution1DKernelPKfS0_Pfii_param_2,
	.param .u32 _Z19convolution1DKernelPKfS0_Pfii_param_3,
	.param .u32 _Z19convolution1DKernelPKfS0_Pfii_param_4
)
{
	.reg .pred 	%p<55>;
	.reg .b32 	%r<61>;
	.reg .b32 	%f<96>;
	.reg .b64 	%rd<47>;

	ld.param.u64 	%rd7, [_Z19convolution1DKernelPKfS0_Pfii_param_0];
	ld.param.u64 	%rd8, [_Z19convolution1DKernelPKfS0_Pfii_param_1];
	ld.param.u64 	%rd6, [_Z19convolution1DKernelPKfS0_Pfii_param_2];
	ld.param.u32 	%r38, [_Z19convolution1DKernelPKfS0_Pfii_param_3];
	ld.param.u32 	%r39, [_Z19convolution1DKernelPKfS0_Pfii_param_4];
	cvta.to.global.u64 	%rd1, %rd8;
	cvta.to.global.u64 	%rd2, %rd7;
	mov.u32 	%r40, %ntid.x;
	mov.u32 	%r41, %ctaid.x;
	mov.u32 	%r42, %tid.x;
	mad.lo.s32 	%r1, %r40, %r41, %r42;
	setp.ge.s32 	%p1, %r1, %r38;
	@%p1 bra 	$L__BB2_44;
	shr.u32 	%r43, %r39, 31;
	add.s32 	%r44, %r39, %r43;
	shr.s32 	%r2, %r44, 1;
	setp.lt.s32 	%p2, %r39, -1;
	mov.f32 	%f95, 0f00000000;
	@%p2 bra 	$L__BB2_43;
	neg.s32 	%r59, %r2;
	abs.s32 	%r45, %r2;
	add.s32 	%r4, %r2, %r45;
	add.s32 	%r5, %r4, 1;
	and.b32  	%r6, %r5, 7;
	setp.lt.u32 	%p3, %r4, 7;
	mov.f32 	%f95, 0f00000000;
	@%p3 bra 	$L__BB2_22;
	sub.s32 	%r57, 3, %r2;
	and.b32  	%r47, %r5, -8;
	neg.s32 	%r56, %r47;
	sub.s32 	%r54, %r1, %r2;
	mov.f32 	%f95, 0f00000000;
	mov.b32 	%r55, 3;
$L__BB2_4:
	.pragma "nounroll";
	setp.lt.s32 	%p4, %r54, 0;
	setp.ge.s32 	%p5, %r54, %r38;
	add.s32 	%r48, %r55, -3;
	mul.wide.s32 	%rd9, %r48, 4;
	add.s64 	%rd3, %rd1, %rd9;
	or.pred  	%p6, %p4, %p5;
	@%p6 bra 	$L__BB2_6;
	mul.wide.u32 	%rd10, %r54, 4;
	add.s64 	%rd11, %rd2, %rd10;
	ld.global.f32 	%f42, [%rd11];
	ld.global.f32 	%f43, [%rd3];
	fma.rn.f32 	%f95, %f42, %f43, %f95;
$L__BB2_6:
	add.s32 	%r14, %r54, 1;
	setp.lt.s32 	%p7, %r14, 0;
	setp.ge.s32 	%p8, %r14, %r38;
	or.pred  	%p9, %p7, %p8;
	@%p9 bra 	$L__BB2_8;
	mul.wide.u32 	%rd12, %r14, 4;
	add.s64 	%rd13, %rd2, %rd12;
	ld.global.f32 	%f44, [%rd13];
	ld.global.f32 	%f45, [%rd3+4];
	fma.rn.f32 	%f95, %f44, %f45, %f95;
$L__BB2_8:
	add.s32 	%r15, %r54, 2;
	setp.lt.s32 	%p10, %r15, 0;
	setp.ge.s32 	%p11, %r15, %r38;
	or.pred  	%p12, %p10, %p11;
	@%p12 bra 	$L__BB2_10;
	mul.wide.u32 	%rd14, %r15, 4;
	add.s64 	%rd15, %rd2, %rd14;
	ld.global.f32 	%f46, [%rd15];
	ld.global.f32 	%f47, [%rd3+8];
	fma.rn.f32 	%f95, %f46, %f47, %f95;
$L__BB2_10:
	add.s32 	%r16, %r54, 3;
	setp.lt.s32 	%p13, %r16, 0;
	setp.ge.s32 	%p14, %r16, %r38;
	or.pred  	%p15, %p13, %p14;
	@%p15 bra 	$L__BB2_12;
	mul.wide.u32 	%rd16, %r16, 4;
	add.s64 	%rd17, %rd2, %rd16;
	ld.global.f32 	%f48, [%rd17];
	ld.global.f32 	%f49, [%rd3+12];
	fma.rn.f32 	%f95, %f48, %f49, %f95;
$L__BB2_12:
	add.s32 	%r17, %r54, 4;
	setp.lt.s32 	%p16, %r17, 0;
	setp.ge.s32 	%p17, %r17, %r38;
	or.pred  	%p18, %p16, %p17;
	@%p18 bra 	$L__BB2_14;
	mul.wide.u32 	%rd18, %r17, 4;
	add.s64 	%rd19, %rd2, %rd18;
	ld.global.f32 	%f50, [%rd19];
	ld.global.f32 	%f51, [%rd3+16];
	fma.rn.f32 	%f95, %f50, %f51, %f95;
$L__BB2_14:
	add.s32 	%r18, %r54, 5;
	setp.lt.s32 	%p19, %r18, 0;
	setp.ge.s32 	%p20, %r18, %r38;
	or.pred  	%p21, %p19, %p20;
	@%p21 bra 	$L__BB2_16;
	mul.wide.u32 	%rd20, %r18, 4;
	add.s64 	%rd21, %rd2, %rd20;
	ld.global.f32 	%f52, [%rd21];
	ld.global.f32 	%f53, [%rd3+20];
	fma.rn.f32 	%f95, %f52, %f53, %f95;
$L__BB2_16:
	add.s32 	%r19, %r54, 6;
	setp.lt.s32 	%p22, %r19, 0;
	setp.ge.s32 	%p23, %r19, %r38;
	or.pred  	%p24, %p22, %p23;
	@%p24 bra 	$L__BB2_18;
	mul.wide.u32 	%rd22, %r19, 4;
	add.s64 	%rd23, %rd2, %rd22;
	ld.global.f32 	%f54, [%rd23];
	ld.global.f32 	%f55, [%rd3+24];
	fma.rn.f32 	%f95, %f54, %f55, %f95;
$L__BB2_18:
	add.s32 	%r20, %r54, 7;
	setp.lt.s32 	%p25, %r20, 0;
	setp.ge.s32 	%p26, %r20, %r38;
	or.pred  	%p27, %p25, %p26;
	@%p27 bra 	$L__BB2_20;
	mul.wide.u32 	%rd24, %r20, 4;
	add.s64 	%rd25, %rd2, %rd24;
	ld.global.f32 	%f56, [%rd25];
	ld.global.f32 	%f57, [%rd3+28];
	fma.rn.f32 	%f95, %f56, %f57, %f95;
$L__BB2_20:
	add.s32 	%r57, %r57, 8;
	add.s32 	%r56, %r56, 8;
	add.s32 	%r55, %r55, 8;
	add.s32 	%r54, %r54, 8;
	setp.ne.s32 	%p28, %r56, 0;
	@%p28 bra 	$L__BB2_4;
	add.s32 	%r59, %r57, -3;
$L__BB2_22:
	setp.eq.s32 	%p29, %r6, 0;
	@%p29 bra 	$L__BB2_43;
	setp.lt.u32 	%p30, %r6, 4;
	@%p30 bra 	$L__BB2_33;
	add.s32 	%r27, %r59, %r1;
	setp.lt.s32 	%p31, %r27, 0;
	setp.ge.s32 	%p32, %r27, %r38;
	add.s32 	%r49, %r59, %r2;
	mul.wide.s32 	%rd26, %r49, 4;
	add.s64 	%rd4, %rd1, %rd26;
	or.pred  	%p33, %p31, %p32;
	@%p33 bra 	$L__BB2_26;
	mul.wide.u32 	%rd27, %r27, 4;
	add.s64 	%rd28, %rd2, %rd27;
	ld.global.f32 	%f59, [%rd28];
	ld.global.f32 	%f60, [%rd4];
	fma.rn.f32 	%f95, %f59, %f60, %f95;
$L__BB2_26:
	add.s32 	%r28, %r27, 1;
	setp.lt.s32 	%p34, %r28, 0;
	setp.ge.s32 	%p35, %r28, %r38;
	or.pred  	%p36, %p34, %p35;
	@%p36 bra 	$L__BB2_28;
	mul.wide.u32 	%rd29, %r28, 4;
	add.s64 	%rd30, %rd2, %rd29;
	ld.global.f32 	%f61, [%rd30];
	ld.global.f32 	%f62, [%rd4+4];
	fma.rn.f32 	%f95, %f61, %f62, %f95;
$L__BB2_28:
	add.s32 	%r29, %r27, 2;
	setp.lt.s32 	%p37, %r29, 0;
	setp.ge.s32 	%p38, %r29, %r38;
	or.pred  	%p39, %p37, %p38;
	@%p39 bra 	$L__BB2_30;
	mul.wide.u32 	%rd31, %r29, 4;
	add.s64 	%rd32, %rd2, %rd31;
	ld.global.f32 	%f63, [%rd32];
	ld.global.f32 	%f64, [%rd4+8];
	fma.rn.f32 	%f95, %f63, %f64, %f95;
$L__BB2_30:
	add.s32 	%r30, %r27, 3;
	setp.lt.s32 	%p40, %r30, 0;
	setp.ge.s32 	%p41, %r30, %r38;
	or.pred  	%p42, %p40, %p41;
	@%p42 bra 	$L__BB2_32;
	mul.wide.u32 	%rd33, %r30, 4;
	add.s64 	%rd34, %rd2, %rd33;
	ld.global.f32 	%f65, [%rd34];
	ld.global.f32 	%f66, [%rd4+12];
	fma.rn.f32 	%f95, %f65, %f66, %f95;
$L__BB2_32:
	add.s32 	%r59, %r59, 4;
$L__BB2_33:
	and.b32  	%r50, %r5, 3;
	setp.eq.s32 	%p43, %r50, 0;
	@%p43 bra 	$L__BB2_43;
	setp.eq.s32 	%p44, %r50, 1;
	@%p44 bra 	$L__BB2_40;
	add.s32 	%r33, %r59, %r1;
	setp.lt.s32 	%p45, %r33, 0;
	setp.ge.s32 	%p46, %r33, %r38;
	add.s32 	%r51, %r59, %r2;
	mul.wide.s32 	%rd35, %r51, 4;
	add.s64 	%rd5, %rd1, %rd35;
	or.pred  	%p47, %p45, %p46;
	@%p47 bra 	$L__BB2_37;
	mul.wide.u32 	%rd36, %r33, 4;
	add.s64 	%rd37, %rd2, %rd36;
	ld.global.f32 	%f68, [%rd37];
	ld.global.f32 	%f69, [%rd5];
	fma.rn.f32 	%f95, %f68, %f69, %f95;
$L__BB2_37:
	add.s32 	%r34, %r33, 1;
	setp.lt.s32 	%p48, %r34, 0;
	setp.ge.s32 	%p49, %r34, %r38;
	or.pred  	%p50, %p48, %p49;
	@%p50 bra 	$L__BB2_39;
	mul.wide.u32 	%rd38, %r34, 4;
	add.s64 	%rd39, %rd2, %rd38;
	ld.global.f32 	%f70, [%rd39];
	ld.global.f32 	%f71, [%rd5+4];
	fma.rn.f32 	%f95, %f70, %f71, %f95;
$L__BB2_39:
	add.s32 	%r59, %r59, 2;
$L__BB2_40:
	and.b32  	%r52, %r4, 1;
	setp.eq.b32 	%p51, %r52, 1;
	@%p51 bra 	$L__BB2_43;
	add.s32 	%r37, %r59, %r1;
	setp.lt.s32 	%p52, %r37, 0;
	setp.ge.s32 	%p53, %r37, %r38;
	or.pred  	%p54, %p52, %p53;
	@%p54 bra 	$L__BB2_43;
	mul.wide.u32 	%rd40, %r37, 4;
	add.s64 	%rd41, %rd2, %rd40;
	ld.global.f32 	%f72, [%rd41];
	add.s32 	%r53, %r59, %r2;
	mul.wide.s32 	%rd42, %r53, 4;
	add.s64 	%rd43, %rd1, %rd42;
	ld.global.f32 	%f73, [%rd43];
	fma.rn.f32 	%f95, %f72, %f73, %f95;
$L__BB2_43:
	cvta.to.global.u64 	%rd44, %rd6;
	mul.wide.s32 	%rd45, %r1, 4;
	add.s64 	%rd46, %rd44, %rd45;
	st.global.f32 	[%rd46], %f95;
$L__BB2_44:
	ret;

}
	// .globl	_Z16matrixMultKernelPKfS0_Pfi
.visible .entry _Z16matrixMultKernelPKfS0_Pfi(
	.param .u64 .ptr .align 1 _Z16matrixMultKernelPKfS0_Pfi_param_0,
	.param .u64 .ptr .align 1 _Z16matrixMultKernelPKfS0_Pfi_param_1,
	.param .u64 .ptr .align 1 _Z16matrixMultKernelPKfS0_Pfi_param_2,
	.param .u32 _Z16matrixMultKernelPKfS0_Pfi_param_3
)
{
	.reg .pred 	%p<10>;
	.reg .b32 	%r<40>;
	.reg .b32 	%f<67>;
	.reg .b64 	%rd<67>;

	ld.param.u64 	%rd14, [_Z16matrixMultKernelPKfS0_Pfi_param_0];
	ld.param.u64 	%rd15, [_Z16matrixMultKernelPKfS0_Pfi_param_1];
	ld.param.u32 	%r18, [_Z16matrixMultKernelPKfS0_Pfi_param_3];
	cvta.to.global.u64 	%rd1, %rd15;
	cvta.to.global.u64 	%rd2, %rd14;
	mov.u32 	%r19, %ctaid.y;
	mov.u32 	%r20, %ntid.y;
	mov.u32 	%r21, %tid.y;
	mad.lo.s32 	%r1, %r19, %r20, %r21;
	mov.u32 	%r22, %ctaid.x;
	mov.u32 	%r23, %ntid.x;
	mov.u32 	%r24, %tid.x;
	mad.lo.s32 	%r2, %r22, %r23, %r24;
	max.s32 	%r25, %r1, %r2;
	setp.ge.s32 	%p1, %r25, %r18;
	@%p1 bra 	$L__BB3_13;
	mul.lo.s32 	%r3, %r18, %r1;
	and.b32  	%r4, %r18, 7;
	setp.lt.u32 	%p2, %r18, 8;
	mov.f32 	%f66, 0f00000000;
	mov.b32 	%r38, 0;
	@%p2 bra 	$L__BB3_4;
	and.b32  	%r38, %r18, 2147483640;
	neg.s32 	%r36, %r38;
	mul.wide.s32 	%rd16, %r18, 4;
	add.s64 	%rd3, %rd1, %rd16;
	shl.b32 	%r7, %r18, 3;
	mul.wide.s32 	%rd17, %r18, 8;
	add.s64 	%rd4, %rd1, %rd17;
	mul.wide.s32 	%rd18, %r18, 12;
	add.s64 	%rd5, %rd1, %rd18;
	mul.wide.s32 	%rd19, %r18, 16;
	add.s64 	%rd6, %rd1, %rd19;
	mul.wide.s32 	%rd20, %r18, 20;
	add.s64 	%rd7, %rd1, %rd20;
	mul.wide.s32 	%rd21, %r18, 24;
	add.s64 	%rd8, %rd1, %rd21;
	mul.wide.s32 	%rd22, %r18, 28;
	add.s64 	%rd9, %rd1, %rd22;
	mul.wide.u32 	%rd23, %r3, 4;
	add.s64 	%rd24, %rd23, %rd2;
	add.s64 	%rd66, %rd24, 16;
	mov.f32 	%f66, 0f00000000;
	mov.u32 	%r35, %r2;
$L__BB3_3:
	.pragma "nounroll";
	mul.wide.s32 	%rd25, %r35, 4;
	add.s64 	%rd26, %rd3, %rd25;
	add.s64 	%rd27, %rd4, %rd25;
	add.s64 	%rd28, %rd5, %rd25;
	add.s64 	%rd29, %rd6, %rd25;
	add.s64 	%rd30, %rd7, %rd25;
	add.s64 	%rd31, %rd8, %rd25;
	add.s64 	%rd32, %rd9, %rd25;
	add.s64 	%rd33, %rd1, %rd25;
	ld.global.f32 	%f16, [%rd66+-16];
	ld.global.f32 	%f17, [%rd33];
	fma.rn.f32 	%f18, %f16, %f17, %f66;
	ld.global.f32 	%f19, [%rd66+-12];
	ld.global.f32 	%f20, [%rd26];
	fma.rn.f32 	%f21, %f19, %f20, %f18;
	ld.global.f32 	%f22, [%rd66+-8];
	ld.global.f32 	%f23, [%rd27];
	fma.rn.f32 	%f24, %f22, %f23, %f21;
	ld.global.f32 	%f25, [%rd66+-4];
	ld.global.f32 	%f26, [%rd28];
	fma.rn.f32 	%f27, %f25, %f26, %f24;
	ld.global.f32 	%f28, [%rd66];
	ld.global.f32 	%f29, [%rd29];
	fma.rn.f32 	%f30, %f28, %f29, %f27;
	ld.global.f32 	%f31, [%rd66+4];
	ld.global.f32 	%f32, [%rd30];
	fma.rn.f32 	%f33, %f31, %f32, %f30;
	ld.global.f32 	%f34, [%rd66+8];
	ld.global.f32 	%f35, [%rd31];
	fma.rn.f32 	%f36, %f34, %f35, %f33;
	ld.global.f32 	%f37, [%rd66+12];
	ld.global.f32 	%f38, [%rd32];
	fma.rn.f32 	%f66, %f37, %f38, %f36;
	add.s32 	%r36, %r36, 8;
	add.s32 	%r35, %r35, %r7;
	add.s64 	%rd66, %rd66, 32;
	setp.ne.s32 	%p3, %r36, 0;
	@%p3 bra 	$L__BB3_3;
$L__BB3_4:
	setp.eq.s32 	%p4, %r4, 0;
	@%p4 bra 	$L__BB3_12;
	and.b32  	%r13, %r18, 3;
	setp.lt.u32 	%p5, %r4, 4;
	@%p5 bra 	$L__BB3_7;
	add.s32 	%r27, %r38, %r3;
	mul.wide.u32 	%rd34, %r27, 4;
	add.s64 	%rd35, %rd2, %rd34;
	ld.global.f32 	%f40, [%rd35];
	mad.lo.s32 	%r28, %r38, %r18, %r2;
	mul.wide.s32 	%rd36, %r28, 4;
	add.s64 	%rd37, %rd1, %rd36;
	ld.global.f32 	%f41, [%rd37];
	fma.rn.f32 	%f42, %f40, %f41, %f66;
	cvt.u64.u32 	%rd38, %r3;
	cvt.u64.u32 	%rd39, %r38;
	add.s64 	%rd40, %rd39, %rd38;
	shl.b64 	%rd41, %rd40, 2;
	add.s64 	%rd42, %rd2, %rd41;
	ld.global.f32 	%f43, [%rd42+4];
	mul.wide.s32 	%rd43, %r18, 4;
	add.s64 	%rd44, %rd37, %rd43;
	ld.global.f32 	%f44, [%rd44];
	fma.rn.f32 	%f45, %f43, %f44, %f42;
	ld.global.f32 	%f46, [%rd42+8];
	add.s64 	%rd45, %rd44, %rd43;
	ld.global.f32 	%f47, [%rd45];
	fma.rn.f32 	%f48, %f46, %f47, %f45;
	ld.global.f32 	%f49, [%rd42+12];
	add.s64 	%rd46, %rd45, %rd43;
	ld.global.f32 	%f50, [%rd46];
	fma.rn.f32 	%f66, %f49, %f50, %f48;
	add.s32 	%r38, %r38, 4;
$L__BB3_7:
	setp.eq.s32 	%p6, %r13, 0;
	@%p6 bra 	$L__BB3_12;
	setp.eq.s32 	%p7, %r13, 1;
	@%p7 bra 	$L__BB3_10;
	add.s32 	%r29, %r38, %r3;
	mul.wide.u32 	%rd47, %r29, 4;
	add.s64 	%rd48, %rd2, %rd47;
	ld.global.f32 	%f52, [%rd48];
	mad.lo.s32 	%r30, %r38, %r18, %r2;
	mul.wide.s32 	%rd49, %r30, 4;
	add.s64 	%rd50, %rd1, %rd49;
	ld.global.f32 	%f53, [%rd50];
	fma.rn.f32 	%f54, %f52, %f53, %f66;
	cvt.u64.u32 	%rd51, %r3;
	cvt.u64.u32 	%rd52, %r38;
	add.s64 	%rd53, %rd52, %rd51;
	shl.b64 	%rd54, %rd53, 2;
	add.s64 	%rd55, %rd2, %rd54;
	ld.global.f32 	%f55, [%rd55+4];
	mul.wide.s32 	%rd56, %r18, 4;
	add.s64 	%rd57, %rd50, %rd56;
	ld.global.f32 	%f56, [%rd57];
	fma.rn.f32 	%f66, %f55, %f56, %f54;
	add.s32 	%r38, %r38, 2;
$L__BB3_10:
	and.b32  	%r31, %r18, 1;
	setp.eq.b32 	%p8, %r31, 1;
	not.pred 	%p9, %p8;
	@%p9 bra 	$L__BB3_12;
	add.s32 	%r32, %r38, %r3;
	mul.wide.u32 	%rd58, %r32, 4;
	add.s64 	%rd59, %rd2, %rd58;
	ld.global.f32 	%f57, [%rd59];
	mad.lo.s32 	%r33, %r38, %r18, %r2;
	mul.wide.s32 	%rd60, %r33, 4;
	add.s64 	%rd61, %rd1, %rd60;
	ld.global.f32 	%f58, [%rd61];
	fma.rn.f32 	%f66, %f57, %f58, %f66;
$L__BB3_12:
	ld.param.u64 	%rd65, [_Z16matrixMultKernelPKfS0_Pfi_param_2];
	add.s32 	%r34, %r3, %r2;
	cvta.to.global.u64 	%rd62, %rd65;
	mul.wide.s32 	%rd63, %r34, 4;
	add.s64 	%rd64, %rd62, %rd63;
	st.global.f32 	[%rd64], %f66;
$L__BB3_13:
	ret;

}


// ===== COMPILED SASS (sm_100) =====

	.target	sm_100

	.elftype	@"ET_EXEC"


//--------------------- .note.nv.tkinfo           --------------------------
	.section	.note.nv.tkinfo,"",@"SHT_NOTE"
	.sectionflags	@"SHF_NOTE_NV_TKINFO"
	.tkinfo
        /*0018*/ 	.word	0x00000002
        /*0030*/ 	.string	""
        /*0030*/ 	.string	"ptxas"
        /*0030*/ 	.string	"Cuda compilation tools, release 13.0, V13.0.88"
        /*0030*/ 	.string	"Build cuda_13.0.r13.0/compiler.36424714_0"
        /*0030*/ 	.string	"-arch sm_100 -m 64 "



//--------------------- .note.nv.cuinfo           --------------------------
	.section	.note.nv.cuinfo,"",@"SHT_NOTE"
	.sectionflags	@"SHF_NOTE_NV_CUINFO"
        /*0018*/ 	.short	0x0002
        /*001a*/ 	.short	0x0064
        /*001c*/ 	.short	0x0082
	.zero		2


//--------------------- .nv.info                  --------------------------
	.section	.nv.info,"",@"SHT_CUDA_INFO"
	.align	4


	//----- nvinfo : EIATTR_REGCOUNT
	.align		4
        /*0000*/ 	.byte	0x04, 0x2f
        /*0002*/ 	.short	(.L_2 - .L_1)
	.align		4
.L_1:
        /*0004*/ 	.word	index@(_Z15vectorAddKernelPKfS0_Pfi)
        /*0008*/ 	.word	0x0000000c


	//----- nvinfo : EIATTR_FRAME_SIZE
	.align		4
.L_2:
        /*000c*/ 	.byte	0x04, 0x11
        /*000e*/ 	.short	(.L_4 - .L_3)
	.align		4
.L_3:
        /*0010*/ 	.word	index@(_Z15vectorAddKernelPKfS0_Pfi)
        /*0014*/ 	.word	0x00000000


	//----- nvinfo : EIATTR_REGCOUNT
	.align		4
.L_4:
        /*0018*/ 	.byte	0x04, 0x2f
        /*001a*/ 	.short	(.L_6 - .L_5)
	.align		4
.L_5:
        /*001c*/ 	.word	index@(_Z18fftTransformKernelPKfPfi)
        /*0020*/ 	.word	0x00000019


	//----- nvinfo : EIATTR_FRAME_SIZE
	.align		4
.L_6:
        /*0024*/ 	.byte	0x04, 0x11
        /*0026*/ 	.short	(.L_8 - .L_7)
	.align		4
.L_7:
        /*0028*/ 	.word	index@($__internal_0_$__cuda_sm20_div_rn_f64_full)
        /*002c*/ 	.word	0x00000020


	//----- nvinfo : EIATTR_FRAME_SIZE
	.align		4
.L_8:
        /*0030*/ 	.byte	0x04, 0x11
        /*0032*/ 	.short	(.L_10 - .L_9)
	.align		4
.L_9:
        /*0034*/ 	.word	index@(_Z18fftTransformKernelPKfPfi)
        /*0038*/ 	.word	0x00000020


	//----- nvinfo : EIATTR_REGCOUNT
	.align		4
.L_10:
        /*003c*/ 	.byte	0x04, 0x2f
        /*003e*/ 	.short	(.L_12 - .L_11)
	.align		4
.L_11:
        /*0040*/ 	.word	index@(_Z19convolution1DKernelPKfS0_Pfii)
        /*0044*/ 	.word	0x00000020


	//----- nvinfo : EIATTR_FRAME_SIZE
	.align		4
.L_12:
        /*0048*/ 	.byte	0x04, 0x11
        /*004a*/ 	.short	(.L_14 - .L_13)
	.align		4
.L_13:
        /*004c*/ 	.word	index@(_Z19convolution1DKernelPKfS0_Pfii)
        /*0050*/ 	.word	0x00000000


	//----- nvinfo : EIATTR_REGCOUNT
	.align		4
.L_14:
        /*0054*/ 	.byte	0x04, 0x2f
        /*0056*/ 	.short	(.L_16 - .L_15)
	.align		4
.L_15:
        /*0058*/ 	.word	index@(_Z16matrixMultKernelPKfS0_Pfi)
        /*005c*/ 	.word	0x0000001e


	//----- nvinfo : EIATTR_FRAME_SIZE
	.align		4
.L_16:
        /*0060*/ 	.byte	0x04, 0x11
        /*0062*/ 	.short	(.L_18 - .L_17)
	.align		4
.L_17:
        /*0064*/ 	.word	index@(_Z16matrixMultKernelPKfS0_Pfi)
        /*0068*/ 	.word	0x00000000


	//----- nvinfo : EIATTR_MIN_STACK_SIZE
	.align		4
.L_18:
        /*006c*/ 	.byte	0x04, 0x12
        /*006e*/ 	.short	(.L_20 - .L_19)
	.align		4
.L_19:
        /*0070*/ 	.word	index@(_Z16matrixMultKernelPKfS0_Pfi)
        /*0074*/ 	.word	0x00000000


	//----- nvinfo : EIATTR_MIN_STACK_SIZE
	.align		4
.L_20:
        /*0078*/ 	.byte	0x04, 0x12
        /*007a*/ 	.short	(.L_22 - .L_21)
	.align		4
.L_21:
        /*007c*/ 	.word	index@(_Z19convolution1DKernelPKfS0_Pfii)
        /*0080*/ 	.word	0x00000000


	//----- nvinfo : EIATTR_MIN_STACK_SIZE
	.align		4
.L_22:
        /*0084*/ 	.byte	0x04, 0x12
        /*0086*/ 	.short	(.L_24 - .L_23)
	.align		4
.L_23:
        /*0088*/ 	.word	index@(_Z18fftTransformKernelPKfPfi)
        /*008c*/ 	.word	0x00000020


	//----- nvinfo : EIATTR_MIN_STACK_SIZE
	.align		4
.L_24:
        /*0090*/ 	.byte	0x04, 0x12
        /*0092*/ 	.short	(.L_26 - .L_25)
	.align		4
.L_25:
        /*0094*/ 	.word	index@(_Z15vectorAddKernelPKfS0_Pfi)
        /*0098*/ 	.word	0x00000000
.L_26:


//--------------------- .nv.compat                --------------------------
	.section	.nv.compat,"",@"SHT_CUDA_COMPAT_INFO"
	.align	4
        /*0000*/ 	.byte	0x02, 0x09, 0x00, 0x00, 0x02, 0x02, 0x01, 0x00, 0x02, 0x05, 0x05, 0x00, 0x03, 0x07, 0x01, 0x01
        /*0010*/ 	.byte	0x02, 0x03, 0x00, 0x00, 0x02, 0x06, 0x01, 0x00, 0x04, 0x0b, 0x08, 0x00, 0x01, 0x00, 0x00, 0x00
        /*0020*/ 	.byte	0x00, 0x00, 0x00, 0x00


//--------------------- .nv.info._Z16matrixMultKernelPKfS0_Pfi --------------------------
	.section	.nv.info._Z16matrixMultKernelPKfS0_Pfi,"",@"SHT_CUDA_INFO"
	.sectionflags	@""
	.align	4


	//----- nvinfo : EIATTR_CUDA_API_VERSION
	.align		4
        /*0000*/ 	.byte	0x04, 0x37
        /*0002*/ 	.short	(.L_28 - .L_27)
.L_27:
        /*0004*/ 	.word	0x00000082


	//----- nvinfo : EIATTR_KPARAM_INFO
	.align		4
.L_28:
        /*0008*/ 	.byte	0x04, 0x17
        /*000a*/ 	.short	(.L_30 - .L_29)
.L_29:
        /*000c*/ 	.word	0x00000000
        /*0010*/ 	.short	0x0003
        /*0012*/ 	.short	0x0018
        /*0014*/ 	.byte	0x00, 0xf0, 0x11, 0x00


	//----- nvinfo : EIATTR_KPARAM_INFO
	.align		4
.L_30:
        /*0018*/ 	.byte	0x04, 0x17
        /*001a*/ 	.short	(.L_32 - .L_31)
.L_31:
        /*001c*/ 	.word	0x00000000
        /*0020*/ 	.short	0x0002
        /*0022*/ 	.short	0x0010
        /*0024*/ 	.byte	0x00, 0xf5, 0x21, 0x00


	//----- nvinfo : EIATTR_KPARAM_INFO
	.align		4
.L_32:
        /*0028*/ 	.byte	0x04, 0x17
        /*002a*/ 	.short	(.L_34 - .L_33)
.L_33:
        /*002c*/ 	.word	0x00000000
        /*0030*/ 	.short	0x0001
        /*0032*/ 	.short	0x0008
        /*0034*/ 	.byte	0x00, 0xf5, 0x21, 0x00


	//----- nvinfo : EIATTR_KPARAM_INFO
	.align		4
.L_34:
        /*0038*/ 	.byte	0x04, 0x17
        /*003a*/ 	.short	(.L_36 - .L_35)
.L_35:
        /*003c*/ 	.word	0x00000000
        /*0040*/ 	.short	0x0000
        /*0042*/ 	.short	0x0000
        /*0044*/ 	.byte	0x00, 0xf5, 0x21, 0x00


	//----- nvinfo : EIATTR_SPARSE_MMA_MASK
	.align		4
.L_36:
        /*0048*/ 	.byte	0x03, 0x50
        /*004a*/ 	.short	0x0000


	//----- nvinfo : EIATTR_MAXREG_COUNT
	.align		4
        /*004c*/ 	.byte	0x03, 0x1b
        /*004e*/ 	.short	0x00ff


	//----- nvinfo : EIATTR_MERCURY_ISA_VERSION
	.align		4
        /*0050*/ 	.byte	0x03, 0x5f
        /*0052*/ 	.short	0x0101


	//----- nvinfo : EIATTR_VRC_CTA_INIT_COUNT
	.align		4
        /*0054*/ 	.byte	0x02, 0x4a
	.zero		1
	.zero		1


	//----- nvinfo : EIATTR_EXIT_INSTR_OFFSETS
	.align		4
        /*0058*/ 	.byte	0x04, 0x1c
        /*005a*/ 	.short	(.L_38 - .L_37)


	//   ....[0]....
.L_37:
        /*005c*/ 	.word	0x000000c0


	//   ....[1]....
        /*0060*/ 	.word	0x00000a90


	//----- nvinfo : EIATTR_CBANK_PARAM_SIZE
	.align		4
.L_38:
        /*0064*/ 	.byte	0x03, 0x19
        /*0066*/ 	.short	0x001c


	//----- nvinfo : EIATTR_PARAM_CBANK
	.align		4
        /*0068*/ 	.byte	0x04, 0x0a
        /*006a*/ 	.short	(.L_40 - .L_39)
	.align		4
.L_39:
        /*006c*/ 	.word	index@(.nv.constant0._Z16matrixMultKernelPKfS0_Pfi)
        /*0070*/ 	.short	0x0380
        /*0072*/ 	.short	0x001c


	//----- nvinfo : EIATTR_SW_WAR
	.align		4
.L_40:
        /*0074*/ 	.byte	0x04, 0x36
        /*0076*/ 	.short	(.L_42 - .L_41)
.L_41:
        /*0078*/ 	.word	0x00000008
.L_42:


//--------------------- .nv.info._Z19convolution1DKernelPKfS0_Pfii --------------------------
	.section	.nv.info._Z19convolution1DKernelPKfS0_Pfii,"",@"SHT_CUDA_INFO"
	.sectionflags	@""
	.align	4


	//----- nvinfo : EIATTR_CUDA_API_VERSION
	.align		4
        /*0000*/ 	.byte	0x04, 0x37
        /*0002*/ 	.short	(.L_44 - .L_43)
.L_43:
        /*0004*/ 	.word	0x00000082


	//----- nvinfo : EIATTR_KPARAM_INFO
	.align		4
.L_44:
        /*0008*/ 	.byte	0x04, 0x17
        /*000a*/ 	.short	(.L_46 - .L_45)
.L_45:
        /*000c*/ 	.word	0x00000000
        /*0010*/ 	.short	0x0004
        /*0012*/ 	.short	0x001c
        /*0014*/ 	.byte	0x00, 0xf0, 0x11, 0x00


	//----- nvinfo : EIATTR_KPARAM_INFO
	.align		4
.L_46:
        /*0018*/ 	.byte	0x04, 0x17
        /*001a*/ 	.short	(.L_48 - .L_47)
.L_47:
        /*001c*/ 	.word	0x00000000
        /*0020*/ 	.short	0x0003
        /*0022*/ 	.short	0x0018
        /*0024*/ 	.byte	0x00, 0xf0, 0x11, 0x00


	//----- nvinfo : EIATTR_KPARAM_INFO
	.align		4
.L_48:
        /*0028*/ 	.byte	0x04, 0x17
        /*002a*/ 	.short	(.L_50 - .L_49)
.L_49:
        /*002c*/ 	.word	0x00000000
        /*0030*/ 	.short	0x0002
        /*0032*/ 	.short	0x0010
        /*0034*/ 	.byte	0x00, 0xf5, 0x21, 0x00


	//----- nvinfo : EIATTR_KPARAM_INFO
	.align		4
.L_50:
        /*0038*/ 	.byte	0x04, 0x17
        /*003a*/ 	.short	(.L_52 - .L_51)
.L_51:
        /*003c*/ 	.word	0x00000000
        /*0040*/ 	.short	0x0001
        /*0042*/ 	.short	0x0008
        /*0044*/ 	.byte	0x00, 0xf5, 0x21, 0x00


	//----- nvinfo : EIATTR_KPARAM_INFO
	.align		4
.L_52:
        /*0048*/ 	.byte	0x04, 0x17
        /*004a*/ 	.short	(.L_54 - .L_53)
.L_53:
        /*004c*/ 	.word	0x00000000
        /*0050*/ 	.short	0x0000
        /*0052*/ 	.short	0x0000
        /*0054*/ 	.byte	0x00, 0xf5, 0x21, 0x00


	//----- nvinfo : EIATTR_SPARSE_MMA_MASK
	.align		4
.L_54:
        /*0058*/ 	.byte	0x03, 0x50
        /*005a*/ 	.short	0x0000


	//----- nvinfo : EIATTR_MAXREG_COUNT
	.align		4
        /*005c*/ 	.byte	0x03, 0x1b
        /*005e*/ 	.short	0x00ff


	//----- nvinfo : EIATTR_MERCURY_ISA_VERSION
	.align		4
        /*0060*/ 	.byte	0x03, 0x5f
        /*0062*/ 	.short	0x0101


	//----- nvinfo : EIATTR_VRC_CTA_INIT_COUNT
	.align		4
        /*0064*/ 	.byte	0x02, 0x4a
	.zero		1
	.zero		1


	//----- nvinfo : EIATTR_EXIT_INSTR_OFFSETS
	.align		4
        /*0068*/ 	.byte	0x04, 0x1c
        /*006a*/ 	.short	(.L_56 - .L_55)


	//   ....[0]....
.L_55:
        /*006c*/ 	.word	0x00000070


	//   ....[1]....
        /*0070*/ 	.word	0x00000bb0


	//----- nvinfo : EIATTR_CRS_STACK_SIZE
	.align		4
.L_56:
        /*0074*/ 	.byte	0x04, 0x1e
        /*0076*/ 	.short	(.L_58 - .L_57)
.L_57:
        /*0078*/ 	.word	0x00000000


	//----- nvinfo : EIATTR_CBANK_PARAM_SIZE
	.align		4
.L_58:
        /*007c*/ 	.byte	0x03, 0x19
        /*007e*/ 	.short	0x0020


	//----- nvinfo : EIATTR_PARAM_CBANK
	.align		4
        /*0080*/ 	.byte	0x04, 0x0a
        /*0082*/ 	.short	(.L_60 - .L_59)
	.align		4
.L_59:
        /*0084*/ 	.word	index@(.nv.constant0._Z19convolution1DKernelPKfS0_Pfii)
        /*0088*/ 	.short	0x0380
        /*008a*/ 	.short	0x0020


	//----- nvinfo : EIATTR_SW_WAR
	.align		4
.L_60:
        /*008c*/ 	.byte	0x04, 0x36
        /*008e*/ 	.short	(.L_62 - .L_61)
.L_61:
        /*0090*/ 	.word	0x00000008
.L_62:


//--------------------- .nv.info._Z18fftTransformKernelPKfPfi --------------------------
	.section	.nv.info._Z18fftTransformKernelPKfPfi,"",@"SHT_CUDA_INFO"
	.sectionflags	@""
	.align	4


	//----- nvinfo : EIATTR_CUDA_API_VERSION
	.align		4
        /*0000*/ 	.byte	0x04, 0x37
        /*0002*/ 	.short	(.L_64 - .L_63)
.L_63:
        /*0004*/ 	.word	0x00000082


	//----- nvinfo : EIATTR_KPARAM_INFO
	.align		4
.L_64:
        /*0008*/ 	.byte	0x04, 0x17
        /*000a*/ 	.short	(.L_66 - .L_65)
.L_65:
        /*000c*/ 	.word	0x00000000
        /*0010*/ 	.short	0x0002
        /*0012*/ 	.short	0x0010
        /*0014*/ 	.byte	0x00, 0xf0, 0x11, 0x00


	//----- nvinfo : EIATTR_KPARAM_INFO
	.align		4
.L_66:
        /*0018*/ 	.byte	0x04, 0x17
        /*001a*/ 	.short	(.L_68 - .L_67)
.L_67:
        /*001c*/ 	.word	0x00000000
        /*0020*/ 	.short	0x0001
        /*0022*/ 	.short	0x0008
        /*0024*/ 	.byte	0x00, 0xf5, 0x21, 0x00


	//----- nvinfo : EIATTR_KPARAM_INFO
	.align		4
.L_68:
        /*0028*/ 	.byte	0x04, 0x17
        /*002a*/ 	.short	(.L_70 - .L_69)
.L_69:
        /*002c*/ 	.word	0x00000000
        /*0030*/ 	.short	0x0000
        /*0032*/ 	.short	0x0000
        /*0034*/ 	.byte	0x00, 0xf5, 0x21, 0x00


	//----- nvinfo : EIATTR_SPARSE_MMA_MASK
	.align		4
.L_70:
        /*0038*/ 	.byte	0x03, 0x50
        /*003a*/ 	.short	0x0000


	//----- nvinfo : EIATTR_MAXREG_COUNT
	.align		4
        /*003c*/ 	.byte	0x03, 0x1b
        /*003e*/ 	.short	0x00ff


	//----- nvinfo : EIATTR_MERCURY_ISA_VERSION
	.align		4
        /*0040*/ 	.byte	0x03, 0x5f
        /*0042*/ 	.short	0x0101


	//----- nvinfo : EIATTR_VRC_CTA_INIT_COUNT
	.align		4
        /*0044*/ 	.byte	0x02, 0x4a
	.zero		1
	.zero		1


	//----- nvinfo : EIATTR_EXIT_INSTR_OFFSETS
	.align		4
        /*0048*/ 	.byte	0x04, 0x1c
        /*004a*/ 	.short	(.L_72 - .L_71)


	//   ....[0]....
.L_71:
        /*004c*/ 	.word	0x00000080


	//   ....[1]....
        /*0050*/ 	.word	0x00000cc0


	//----- nvinfo : EIATTR_CRS_STACK_SIZE
	.align		4
.L_72:
        /*0054*/ 	.byte	0x04, 0x1e
        /*0056*/ 	.short	(.L_74 - .L_73)
.L_73:
        /*0058*/ 	.word	0x00000000


	//----- nvinfo : EIATTR_CBANK_PARAM_SIZE
	.align		4
.L_74:
        /*005c*/ 	.byte	0x03, 0x19
        /*005e*/ 	.short	0x0014


	//----- nvinfo : EIATTR_PARAM_CBANK
	.align		4
        /*0060*/ 	.byte	0x04, 0x0a
        /*0062*/ 	.short	(.L_76 - .L_75)
	.align		4
.L_75:
        /*0064*/ 	.word	index@(.nv.constant0._Z18fftTransformKernelPKfPfi)
        /*0068*/ 	.short	0x0380
        /*006a*/ 	.short	0x0014


	//----- nvinfo : EIATTR_SW_WAR
	.align		4
.L_76:
        /*006c*/ 	.byte	0x04, 0x36
        /*006e*/ 	.short	(.L_78 - .L_77)
.L_77:
        /*0070*/ 	.word	0x00000008
.L_78:


//--------------------- .nv.info._Z15vectorAddKernelPKfS0_Pfi --------------------------
	.section	.nv.info._Z15vectorAddKernelPKfS0_Pfi,"",@"SHT_CUDA_INFO"
	.sectionflags	@""
	.align	4


	//----- nvinfo : EIATTR_CUDA_API_VERSION
	.align		4
        /*0000*/ 	.byte	0x04, 0x37
        /*0002*/ 	.short	(.L_80 - .L_79)
.L_79:
        /*0004*/ 	.word	0x00000082


	//----- nvinfo : EIATTR_KPARAM_INFO
	.align		4
.L_80:
        /*0008*/ 	.byte	0x04, 0x17
        /*000a*/ 	.short	(.L_82 - .L_81)
.L_81:
        /*000c*/ 	.word	0x00000000
        /*0010*/ 	.short	0x0003
        /*0012*/ 	.short	0x0018
        /*0014*/ 	.byte	0x00, 0xf0, 0x11, 0x00


	//----- nvinfo : EIATTR_KPARAM_INFO
	.align		4
.L_82:
        /*0018*/ 	.byte	0x04, 0x17
        /*001a*/ 	.short	(.L_84 - .L_83)
.L_83:
        /*001c*/ 	.word	0x00000000
        /*0020*/ 	.short	0x0002
        /*0022*/ 	.short	0x0010
        /*0024*/ 	.byte	0x00, 0xf5, 0x21, 0x00


	//----- nvinfo : EIATTR_KPARAM_INFO
	.align		4
.L_84:
        /*0028*/ 	.byte	0x04, 0x17
        /*002a*/ 	.short	(.L_86 - .L_85)
.L_85:
        /*002c*/ 	.word	0x00000000
        /*0030*/ 	.short	0x0001
        /*0032*/ 	.short	0x0008
        /*0034*/ 	.byte	0x00, 0xf5, 0x21, 0x00


	//----- nvinfo : EIATTR_KPARAM_INFO
	.align		4
.L_86:
        /*0038*/ 	.byte	0x04, 0x17
        /*003a*/ 	.short	(.L_88 - .L_87)
.L_87:
        /*003c*/ 	.word	0x00000000
        /*0040*/ 	.short	0x0000
        /*0042*/ 	.short	0x0000
        /*0044*/ 	.byte	0x00, 0xf5, 0x21, 0x00


	//----- nvinfo : EIATTR_SPARSE_MMA_MASK
	.align		4
.L_88:
        /*0048*/ 	.byte	0x03, 0x50
        /*004a*/ 	.short	0x0000


	//----- nvinfo : EIATTR_MAXREG_COUNT
	.align		4
        /*004c*/ 	.byte	0x03, 0x1b
        /*004e*/ 	.short	0x00ff


	//----- nvinfo : EIATTR_MERCURY_ISA_VERSION
	.align		4
        /*0050*/ 	.byte	0x03, 0x5f
        /*0052*/ 	.short	0x0101


	//----- nvinfo : EIATTR_VRC_CTA_INIT_COUNT
	.align		4
        /*0054*/ 	.byte	0x02, 0x4a
	.zero		1
	.zero		1


	//----- nvinfo : EIATTR_EXIT_INSTR_OFFSETS
	.align		4
        /*0058*/ 	.byte	0x04, 0x1c
        /*005a*/ 	.short	(.L_90 - .L_89)


	//   ....[0]....
.L_89:
        /*005c*/ 	.word	0x00000070


	//   ....[1]....
        /*0060*/ 	.word	0x00000130


	//----- nvinfo : EIATTR_CBANK_PARAM_SIZE
	.align		4
.L_90:
        /*0064*/ 	.byte	0x03, 0x19
        /*0066*/ 	.short	0x001c


	//----- nvinfo : EIATTR_PARAM_CBANK
	.align		4
        /*0068*/ 	.byte	0x04, 0x0a
        /*006a*/ 	.short	(.L_92 - .L_91)
	.align		4
.L_91:
        /*006c*/ 	.word	index@(.nv.constant0._Z15vectorAddKernelPKfS0_Pfi)
        /*0070*/ 	.short	0x0380
        /*0072*/ 	.short	0x001c


	//----- nvinfo : EIATTR_SW_WAR
	.align		4
.L_92:
        /*0074*/ 	.byte	0x04, 0x36
        /*0076*/ 	.short	(.L_94 - .L_93)
.L_93:
        /*0078*/ 	.word	0x00000008
.L_94:


//--------------------- .nv.callgraph             --------------------------
	.section	.nv.callgraph,"",@"SHT_CUDA_CALLGRAPH"
	.align	4
	.sectionentsize	8
	.align		4
        /*0000*/ 	.word	0x00000000
	.align		4
        /*0004*/ 	.word	0xffffffff
	.align		4
        /*0008*/ 	.word	0x00000000
	.align		4
        /*000c*/ 	.word	0xfffffffe
	.align		4
        /*0010*/ 	.word	0x00000000
	.align		4
        /*0014*/ 	.word	0xfffffffd
	.align		4
        /*0018*/ 	.word	0x00000000
	.align		4
        /*001c*/ 	.word	0xfffffffc


//--------------------- .nv.constant4             --------------------------
	.section	.nv.constant4,"a",@progbits
	.align	8
	.align		8
.nv.constant4:
        /*0000*/ 	.dword	__cudart_i2opi_f


//--------------------- .text._Z16matrixMultKernelPKfS0_Pfi --------------------------
	.section	.text._Z16matrixMultKernelPKfS0_Pfi,"ax",@progbits
	.align	128
        .global         _Z16matrixMultKernelPKfS0_Pfi
        .type           _Z16matrixMultKernelPKfS0_Pfi,@function
        .size           _Z16matrixMultKernelPKfS0_Pfi,(.L_x_28 - _Z16matrixMultKernelPKfS0_Pfi)
        .other          _Z16matrixMultKernelPKfS0_Pfi,@"STO_CUDA_ENTRY STV_DEFAULT"
_Z16matrixMultKernelPKfS0_Pfi:
.text._Z16matrixMultKernelPKfS0_Pfi:
[----:B------:R-:W-:Y:S01]  /*0000*/  LDC R1, c[0x0][0x37c] ;  /* 0x0000df00ff017b82 */ /* 0x000fe20000000800 */
[----:B------:R-:W0:Y:S07]  /*0010*/  S2R R0, SR_TID.Y ;  /* 0x0000000000007919 */ /* 0x000e2e0000002200 */
[----:B------:R-:W0:Y:S01]  /*0020*/  S2UR UR4, SR_CTAID.Y ;  /* 0x00000000000479c3 */ /* 0x000e220000002600 */
[----:B------:R-:W1:Y:S01]  /*0030*/  LDCU UR20, c[0x0][0x398] ;  /* 0x00007300ff1477ac */ /* 0x000e620008000800 */
[----:B------:R-:W2:Y:S06]  /*0040*/  S2R R3, SR_TID.X ;  /* 0x0000000000037919 */ /* 0x000eac0000002100 */
[----:B------:R-:W0:Y:S08]  /*0050*/  LDC R13, c[0x0][0x364] ;  /* 0x0000d900ff0d7b82 */ /* 0x000e300000000800 */
[----:B------:R-:W2:Y:S08]  /*0060*/  S2UR UR5, SR_CTAID.X ;  /* 0x00000000000579c3 */ /* 0x000eb00000002500 */
[----:B------:R-:W2:Y:S01]  /*0070*/  LDC R2, c[0x0][0x360] ;  /* 0x0000d800ff027b82 */ /* 0x000ea20000000800 */
[----:B0-----:R-:W-:-:S02]  /*0080*/  IMAD R13, R13, UR4, R0 ;  /* 0x000000040d0d7c24 */ /* 0x001fc4000f8e0200 */
[----:B--2---:R-:W-:-:S05]  /*0090*/  IMAD R0, R2, UR5, R3 ;  /* 0x0000000502007c24 */ /* 0x004fca000f8e0203 */
[----:B------:R-:W-:-:S04]  /*00a0*/  VIMNMX R2, PT, PT, R13, R0, !PT ;  /* 0x000000000d027248 */ /* 0x000fc80007fe0100 */
[----:B-1----:R-:W-:-:S13]  /*00b0*/  ISETP.GE.AND P0, PT, R2, UR20, PT ;  /* 0x0000001402007c0c */ /* 0x002fda000bf06270 */
[----:B------:R-:W-:Y:S05]  /*00c0*/  @P0 EXIT ;  /* 0x000000000000094d */ /* 0x000fea0003800000 */
[----:B------:R-:W-:Y:S01]  /*00d0*/  UISETP.GE.U32.AND UP0, UPT, UR20, 0x8, UPT ;  /* 0x000000081400788c */ /* 0x000fe2000bf06070 */
[----:B------:R-:W-:Y:S02]  /*00e0*/  HFMA2 R12, -RZ, RZ, 0, 0 ;  /* 0x00000000ff0c7431 */ /* 0x000fe400000001ff */
[----:B------:R-:W-:Y:S01]  /*00f0*/  IMAD R13, R13, UR20, RZ ;  /* 0x000000140d0d7c24 */ /* 0x000fe2000f8e02ff */
[----:B------:R-:W-:Y:S01]  /*0100*/  UMOV UR4, URZ ;  /* 0x000000ff00047c82 */ /* 0x000fe20008000000 */
[----:B------:R-:W0:Y:S04]  /*0110*/  LDCU.64 UR18, c[0x0][0x358] ;  /* 0x00006b00ff1277ac */ /* 0x000e280008000a00 */
[----:B------:R-:W-:Y:S05]  /*0120*/  BRA.U !UP0, `(.L_x_0) ;  /* 0x0000000508047547 */ /* 0x000fea000b800000 */
[----:B------:R-:W1:Y:S01]  /*0130*/  LDCU.128 UR24, c[0x0][0x380] ;  /* 0x00007000ff1877ac */ /* 0x000e620008000c00 */
[----:B------:R-:W-:Y:S02]  /*0140*/  MOV R12, RZ ;  /* 0x000000ff000c7202 */ /* 0x000fe40000000f00 */
[----:B------:R-:W-:Y:S01]  /*0150*/  MOV R14, R0 ;  /* 0x00000000000e7202 */ /* 0x000fe20000000f00 */
[----:B------:R-:W-:-:S04]  /*0160*/  ULOP3.LUT UR4, UR20, 0x7ffffff8, URZ, 0xc0, !UPT ;  /* 0x7ffffff814047892 */ /* 0x000fc8000f8ec0ff */
[----:B------:R-:W-:Y:S01]  /*0170*/  UIADD3 UR5, UPT, UPT, -UR4, URZ, URZ ;  /* 0x000000ff04057290 */ /* 0x000fe2000fffe1ff */
[----:B-1----:R-:W-:Y:S01]  /*0180*/  MOV R2, UR24 ;  /* 0x0000001800027c02 */ /* 0x002fe20008000f00 */
[----:B------:R-:W-:Y:S01]  /*0190*/  UIMAD.WIDE UR6, UR20, 0x8, UR26 ;  /* 0x00000008140678a5 */ /* 0x000fe2000f8e021a */
[----:B------:R-:W-:Y:S01]  /*01a0*/  MOV R3, UR25 ;  /* 0x0000001900037c02 */ /* 0x000fe20008000f00 */
[----:B------:R-:W-:Y:S02]  /*01b0*/  UIMAD.WIDE UR8, UR20, 0xc, UR26 ;  /* 0x0000000c140878a5 */ /* 0x000fe4000f8e021a */
[----:B------:R-:W-:Y:S01]  /*01c0*/  UIMAD.WIDE UR10, UR20, 0x10, UR26 ;  /* 0x00000010140a78a5 */ /* 0x000fe2000f8e021a */
[----:B------:R-:W-:Y:S01]  /*01d0*/  IMAD.WIDE.U32 R2, R13, 0x4, R2 ;  /* 0x000000040d027825 */ /* 0x000fe200078e0002 */
[----:B------:R-:W-:Y:S02]  /*01e0*/  UIMAD.WIDE UR12, UR20, 0x14, UR26 ;  /* 0x00000014140c78a5 */ /* 0x000fe4000f8e021a */
[----:B------:R-:W-:Y:S01]  /*01f0*/  UIMAD.WIDE UR14, UR20, 0x18, UR26 ;  /* 0x00000018140e78a5 */ /* 0x000fe2000f8e021a */
[----:B------:R-:W-:Y:S01]  /*0200*/  IADD3 R2, P0, PT, R2, 0x10, RZ ;  /* 0x0000001002027810 */ /* 0x000fe20007f1e0ff */
[----:B------:R-:W-:-:S03]  /*0210*/  UIMAD.WIDE UR16, UR20, 0x1c, UR26 ;  /* 0x0000001c141078a5 */ /* 0x000fc6000f8e021a */
[----:B------:R-:W-:-:S09]  /*0220*/  IADD3.X R3, PT, PT, RZ, R3, RZ, P0, !PT ;  /* 0x00000003ff037210 */ /* 0x000fd200007fe4ff */
.L_x_1:
[----:B------:R-:W-:Y:S01]  /*0230*/  UIMAD.WIDE UR22, UR20, 0x4, UR26 ;  /* 0x00000004141678a5 */ /* 0x000fe2000f8e021a */
[----:B------:R-:W-:Y:S02]  /*0240*/  IMAD.MOV.U32 R23, RZ, RZ, 0x4 ;  /* 0x00000004ff177424 */ /* 0x000fe400078e00ff */
[----:B------:R-:W-:Y:S01]  /*0250*/  HFMA2 R11, -RZ, RZ, 0, 2.384185791015625e-07 ;  /* 0x00000004ff0b7431 */ /* 0x000fe200000001ff */
[----:B------:R-:W-:Y:S01]  /*0260*/  MOV R25, 0x4 ;  /* 0x0000000400197802 */ /* 0x000fe20000000f00 */
[----:B0-----:R-:W2:Y:S01]  /*0270*/  LDG.E R21, desc[UR18][R2.64+-0x10] ;  /* 0xfffff01202157981 */ /* 0x001ea2000c1e1900 */
[C---:B------:R-:W-:Y:S01]  /*0280*/  IMAD.WIDE R22, R14.reuse, R23, UR26 ;  /* 0x0000001a0e167e25 */ /* 0x040fe2000f8e0217 */
[----:B------:R-:W-:Y:S02]  /*0290*/  MOV R8, UR22 ;  /* 0x0000001600087c02 */ /* 0x000fe40008000f00 */
[----:B------:R-:W-:Y:S01]  /*02a0*/  MOV R9, UR23 ;  /* 0x0000001700097c02 */ /* 0x000fe20008000f00 */
[----:B------:R-:W3:Y:S02]  /*02b0*/  LDG.E R19, desc[UR18][R2.64+-0xc] ;  /* 0xfffff41202137981 */ /* 0x000ee4000c1e1900 */
[----:B------:R-:W-:-:S02]  /*02c0*/  IMAD.WIDE R8, R14, 0x4, R8 ;  /* 0x000000040e087825 */ /* 0x000fc400078e0208 */
[----:B------:R-:W2:Y:S01]  /*02d0*/  LDG.E R22, desc[UR18][R22.64] ;  /* 0x0000001216167981 */ /* 0x000ea2000c1e1900 */
[----:B------:R-:W-:Y:S01]  /*02e0*/  MOV R5, 0x4 ;  /* 0x0000000400057802 */ /* 0x000fe20000000f00 */
[C---:B------:R-:W-:Y:S02]  /*02f0*/  IMAD.WIDE R24, R14.reuse, R25, UR6 ;  /* 0x000000060e187e25 */ /* 0x040fe4000f8e0219 */
[----:B------:R0:W3:Y:S02]  /*0300*/  LDG.E R20, desc[UR18][R8.64] ;  /* 0x0000001208147981 */ /* 0x0000e4000c1e1900 */
[----:B------:R-:W-:Y:S02]  /*0310*/  IMAD.WIDE R10, R14, R11, UR8 ;  /* 0x000000080e0a7e25 */ /* 0x000fe4000f8e020b */
[----:B------:R-:W4:Y:S04]  /*0320*/  LDG.E R18, desc[UR18][R24.64] ;  /* 0x0000001218127981 */ /* 0x000f28000c1e1900 */
[----:B------:R-:W4:Y:S01]  /*0330*/  LDG.E R17, desc[UR18][R2.64+-0x8] ;  /* 0xfffff81202117981 */ /* 0x000f22000c1e1900 */
[----:B0-----:R-:W-:-:S02]  /*0340*/  HFMA2 R9, -RZ, RZ, 0, 2.384185791015625e-07 ;  /* 0x00000004ff097431 */ /* 0x001fc400000001ff */
[----:B------:R-:W-:Y:S01]  /*0350*/  IMAD.MOV.U32 R7, RZ, RZ, 0x4 ;  /* 0x00000004ff077424 */ /* 0x000fe200078e00ff */
[----:B------:R0:W5:Y:S01]  /*0360*/  LDG.E R16, desc[UR18][R10.64] ;  /* 0x000000120a107981 */ /* 0x000162000c1e1900 */
[----:B------:R-:W-:-:S03]  /*0370*/  IMAD.WIDE R4, R14, R5, UR10 ;  /* 0x0000000a0e047e25 */ /* 0x000fc6000f8e0205 */
[----:B------:R-:W5:Y:S01]  /*0380*/  LDG.E R15, desc[UR18][R2.64+-0x4] ;  /* 0xfffffc12020f7981 */ /* 0x000f62000c1e1900 */
[C---:B------:R-:W-:Y:S01]  /*0390*/  IMAD.WIDE R6, R14.reuse, R7, UR12 ;  /* 0x0000000c0e067e25 */ /* 0x040fe2000f8e0207 */
[----:B------:R-:W-:Y:S02]  /*03a0*/  MOV R27, 0x4 ;  /* 0x00000004001b7802 */ /* 0x000fe40000000f00 */
[----:B------:R1:W5:Y:S01]  /*03b0*/  LDG.E R4, desc[UR18][R4.64] ;  /* 0x0000001204047981 */ /* 0x000362000c1e1900 */
[----:B------:R-:W-:-:S03]  /*03c0*/  IMAD.WIDE R8, R14, R9, UR14 ;  /* 0x0000000e0e087e25 */ /* 0x000fc6000f8e0209 */
[----:B------:R-:W5:Y:S01]  /*03d0*/  LDG.E R23, desc[UR18][R2.64] ;  /* 0x0000001202177981 */ /* 0x000f62000c1e1900 */
[----:B0-----:R-:W-:-:S03]  /*03e0*/  IMAD.WIDE R10, R14, R27, UR16 ;  /* 0x000000100e0a7e25 */ /* 0x001fc6000f8e021b */
[----:B------:R-:W5:Y:S04]  /*03f0*/  LDG.E R7, desc[UR18][R6.64] ;  /* 0x0000001206077981 */ /* 0x000f68000c1e1900 */
[----:B------:R-:W5:Y:S04]  /*0400*/  LDG.E R24, desc[UR18][R2.64+0x4] ;  /* 0x0000041202187981 */ /* 0x000f68000c1e1900 */
[----:B------:R-:W5:Y:S04]  /*0410*/  LDG.E R8, desc[UR18][R8.64] ;  /* 0x0000001208087981 */ /* 0x000f68000c1e1900 */
[----:B------:R-:W5:Y:S04]  /*0420*/  LDG.E R25, desc[UR18][R2.64+0x8] ;  /* 0x0000081202197981 */ /* 0x000f68000c1e1900 */
[----:B------:R-:W5:Y:S04]  /*0430*/  LDG.E R10, desc[UR18][R10.64] ;  /* 0x000000120a0a7981 */ /* 0x000f68000c1e1900 */
[----:B------:R0:W5:Y:S01]  /*0440*/  LDG.E R27, desc[UR18][R2.64+0xc] ;  /* 0x00000c12021b7981 */ /* 0x000162000c1e1900 */
[----:B------:R-:W-:-:S04]  /*0450*/  UIADD3 UR5, UPT, UPT, UR5, 0x8, URZ ;  /* 0x0000000805057890 */ /* 0x000fc8000fffe0ff */
[----:B------:R-:W-:Y:S01]  /*0460*/  UISETP.NE.AND UP0, UPT, UR5, URZ, UPT ;  /* 0x000000ff0500728c */ /* 0x000fe2000bf05270 */
[----:B-1----:R-:W-:Y:S02]  /*0470*/  MOV R5, UR20 ;  /* 0x0000001400057c02 */ /* 0x002fe40008000f00 */
[----:B0-----:R-:W-:Y:S02]  /*0480*/  IADD3 R2, P0, PT, R2, 0x20, RZ ;  /* 0x0000002002027810 */ /* 0x001fe40007f1e0ff */
[----:B------:R-:W-:Y:S02]  /*0490*/  LEA R14, R5, R14, 0x3 ;  /* 0x0000000e050e7211 */ /* 0x000fe400078e18ff */
[----:B------:R-:W-:Y:S01]  /*04a0*/  IADD3.X R3, PT, PT, RZ, R3, RZ, P0, !PT ;  /* 0x00000003ff037210 */ /* 0x000fe200007fe4ff */
[----:B--2---:R-:W-:-:S04]  /*04b0*/  FFMA R22, R21, R22, R12 ;  /* 0x0000001615167223 */ /* 0x004fc8000000000c */
[----:B---3--:R-:W-:-:S04]  /*04c0*/  FFMA R20, R19, R20, R22 ;  /* 0x0000001413147223 */ /* 0x008fc80000000016 */
[----:B----4-:R-:W-:-:S04]  /*04d0*/  FFMA R18, R17, R18, R20 ;  /* 0x0000001211127223 */ /* 0x010fc80000000014 */
[----:B-----5:R-:W-:-:S04]  /*04e0*/  FFMA R16, R15, R16, R18 ;  /* 0x000000100f107223 */ /* 0x020fc80000000012 */
[----:B------:R-:W-:-:S04]  /*04f0*/  FFMA R23, R23, R4, R16 ;  /* 0x0000000417177223 */ /* 0x000fc80000000010 */
[----:B------:R-:W-:-:S04]  /*0500*/  FFMA R24, R24, R7, R23 ;  /* 0x0000000718187223 */ /* 0x000fc80000000017 */
[----:B------:R-:W-:-:S04]  /*0510*/  FFMA R8, R25, R8, R24 ;  /* 0x0000000819087223 */ /* 0x000fc80000000018 */
[----:B------:R-:W-:Y:S01]  /*0520*/  FFMA R12, R27, R10, R8 ;  /* 0x0000000a1b0c7223 */ /* 0x000fe20000000008 */
[----:B------:R-:W-:Y:S06]  /*0530*/  BRA.U UP0, `(.L_x_1) ;  /* 0xfffffffd003c7547 */ /* 0x000fec000b83ffff */
.L_x_0:
[----:B------:R-:W-:-:S04]  /*0540*/  ULOP3.LUT UR6, UR20, 0x7, URZ, 0xc0, !UPT ;  /* 0x0000000714067892 */ /* 0x000fc8000f8ec0ff */
[----:B------:R-:W-:-:S09]  /*0550*/  UISETP.NE.AND UP0, UPT, UR6, URZ, UPT ;  /* 0x000000ff0600728c */ /* 0x000fd2000bf05270 */
[----:B------:R-:W-:Y:S05]  /*0560*/  BRA.U !UP0, `(.L_x_2) ;  /* 0x0000000508387547 */ /* 0x000fea000b800000 */
[----:B------:R-:W-:Y:S02]  /*0570*/  UISETP.GE.U32.AND UP0, UPT, UR6, 0x4, UPT ;  /* 0x000000040600788c */ /* 0x000fe4000bf06070 */
[----:B------:R-:W-:-:S04]  /*0580*/  ULOP3.LUT UR5, UR20, 0x3, URZ, 0xc0, !UPT ;  /* 0x0000000314057892 */ /* 0x000fc8000f8ec0ff */
[----:B------:R-:W-:-:S03]  /*0590*/  UISETP.NE.AND UP1, UPT, UR5, URZ, UPT ;  /* 0x000000ff0500728c */ /* 0x000fc6000bf25270 */
[----:B------:R-:W-:Y:S08]  /*05a0*/  BRA.U !UP0, `(.L_x_3) ;  /* 0x00000001087c7547 */ /* 0x000ff0000b800000 */
[----:B------:R-:W1:Y:S01]  /*05b0*/  LDC.64 R6, c[0x0][0x388] ;  /* 0x0000e200ff067b82 */ /* 0x000e620000000a00 */
[----:B------:R-:W2:Y:S01]  /*05c0*/  LDCU.64 UR6, c[0x0][0x380] ;  /* 0x00007000ff0677ac */ /* 0x000ea20008000a00 */
[----:B------:R-:W-:Y:S01]  /*05d0*/  IMAD.U32 R9, RZ, RZ, UR4 ;  /* 0x00000004ff097e24 */ /* 0x000fe2000f8e00ff */
[C---:B------:R-:W-:Y:S02]  /*05e0*/  IADD3 R3, PT, PT, R13.reuse, UR4, RZ ;  /* 0x000000040d037c10 */ /* 0x040fe4000fffe0ff */
[----:B------:R-:W-:Y:S01]  /*05f0*/  IADD3 R10, P0, PT, R13, UR4, RZ ;  /* 0x000000040d0a7c10 */ /* 0x000fe2000ff1e0ff */
[----:B------:R-:W-:Y:S01]  /*0600*/  IMAD R9, R9, UR20, R0 ;  /* 0x0000001409097c24 */ /* 0x000fe2000f8e0200 */
[----:B------:R-:W-:Y:S01]  /*0610*/  MOV R11, UR20 ;  /* 0x00000014000b7c02 */ /* 0x000fe20008000f00 */
[----:B------:R-:W3:Y:S01]  /*0620*/  LDC.64 R4, c[0x0][0x380] ;  /* 0x0000e000ff047b82 */ /* 0x000ee20000000a00 */
[----:B------:R-:W-:Y:S01]  /*0630*/  MOV R15, UR20 ;  /* 0x00000014000f7c02 */ /* 0x000fe20008000f00 */
[----:B-1----:R-:W-:Y:S01]  /*0640*/  IMAD.WIDE R6, R9, 0x4, R6 ;  /* 0x0000000409067825 */ /* 0x002fe200078e0206 */
[----:B------:R-:W-:-:S05]  /*0650*/  MOV R9, UR20 ;  /* 0x0000001400097c02 */ /* 0x000fca0008000f00 */
[----:B------:R-:W-:Y:S02]  /*0660*/  IMAD.WIDE R8, R9, 0x4, R6 ;  /* 0x0000000409087825 */ /* 0x000fe400078e0206 */
[----:B0-----:R-:W4:Y:S02]  /*0670*/  LDG.E R6, desc[UR18][R6.64] ;  /* 0x0000001206067981 */ /* 0x001f24000c1e1900 */
[----:B---3--:R-:W-:Y:S01]  /*0680*/  IMAD.WIDE.U32 R4, R3, 0x4, R4 ;  /* 0x0000000403047825 */ /* 0x008fe200078e0004 */
[----:B------:R-:W-:Y:S01]  /*0690*/  IADD3.X R3, PT, PT, RZ, RZ, RZ, P0, !PT ;  /* 0x000000ffff037210 */ /* 0x000fe200007fe4ff */
[----:B------:R-:W3:Y:S01]  /*06a0*/  LDG.E R17, desc[UR18][R8.64] ;  /* 0x0000001208117981 */ /* 0x000ee2000c1e1900 */
[----:B--2---:R-:W-:-:S03]  /*06b0*/  LEA R2, P0, R10, UR6, 0x2 ;  /* 0x000000060a027c11 */ /* 0x004fc6000f8010ff */
[----:B------:R-:W4:Y:S01]  /*06c0*/  LDG.E R5, desc[UR18][R4.64] ;  /* 0x0000001204057981 */ /* 0x000f22000c1e1900 */
[----:B------:R-:W-:Y:S01]  /*06d0*/  LEA.HI.X R3, R10, UR7, R3, 0x2, P0 ;  /* 0x000000070a037c11 */ /* 0x000fe200080f1403 */
[----:B------:R-:W-:-:S04]  /*06e0*/  IMAD.WIDE R10, R11, 0x4, R8 ;  /* 0x000000040b0a7825 */ /* 0x000fc800078e0208 */
[----:B------:R-:W3:Y:S01]  /*06f0*/  LDG.E R16, desc[UR18][R2.64+0x4] ;  /* 0x0000041202107981 */ /* 0x000ee2000c1e1900 */
[----:B------:R-:W-:-:S03]  /*0700*/  IMAD.WIDE R14, R15, 0x4, R10 ;  /* 0x000000040f0e7825 */ /* 0x000fc600078e020a */
[----:B------:R-:W2:Y:S04]  /*0710*/  LDG.E R19, desc[UR18][R10.64] ;  /* 0x000000120a137981 */ /* 0x000ea8000c1e1900 */
[----:B------:R-:W2:Y:S04]  /*0720*/  LDG.E R18, desc[UR18][R2.64+0x8] ;  /* 0x0000081202127981 */ /* 0x000ea8000c1e1900 */
[----:B------:R-:W5:Y:S04]  /*0730*/  LDG.E R20, desc[UR18][R2.64+0xc] ;  /* 0x00000c1202147981 */ /* 0x000f68000c1e1900 */
[----:B------:R-:W5:Y:S01]  /*0740*/  LDG.E R14, desc[UR18][R14.64] ;  /* 0x000000120e0e7981 */ /* 0x000f62000c1e1900 */
[----:B------:R-:W-:Y:S01]  /*0750*/  UIADD3 UR4, UPT, UPT, UR4, 0x4, URZ ;  /* 0x0000000404047890 */ /* 0x000fe2000fffe0ff */
[----:B----4-:R-:W-:-:S04]  /*0760*/  FFMA R5, R5, R6, R12 ;  /* 0x0000000605057223 */ /* 0x010fc8000000000c */
[----:B---3--:R-:W-:-:S04]  /*0770*/  FFMA R5, R16, R17, R5 ;  /* 0x0000001110057223 */ /* 0x008fc80000000005 */
[----:B--2---:R-:W-:-:S04]  /*0780*/  FFMA R5, R18, R19, R5 ;  /* 0x0000001312057223 */ /* 0x004fc80000000005 */
[----:B-----5:R-:W-:-:S07]  /*0790*/  FFMA R12, R20, R14, R5 ;  /* 0x0000000e140c7223 */ /* 0x020fce0000000005 */
.L_x_3:
[----:B------:R-:W-:Y:S05]  /*07a0*/  BRA.U !UP1, `(.L_x_2) ;  /* 0x0000000109a87547 */ /* 0x000fea000b800000 */
[----:B------:R-:W-:Y:S01]  /*07b0*/  UISETP.NE.AND UP0, UPT, UR5, 0x1, UPT ;  /* 0x000000010500788c */ /* 0x000fe2000bf05270 */
[----:B------:R-:W-:Y:S01]  /*07c0*/  MOV R7, UR4 ;  /* 0x0000000400077c02 */ /* 0x000fe20008000f00 */
[----:B------:R-:W-:Y:S02]  /*07d0*/  ULOP3.LUT UR5, UR20, 0x1, URZ, 0xc0, !UPT ;  /* 0x0000000114057892 */ /* 0x000fe4000f8ec0ff */
[----:B------:R-:W-:Y:S02]  /*07e0*/  MOV R15, UR20 ;  /* 0x00000014000f7c02 */ /* 0x000fe40008000f00 */
[----:B------:R-:W-:Y:S01]  /*07f0*/  UISETP.NE.U32.AND UP1, UPT, UR5, 0x1, UPT ;  /* 0x000000010500788c */ /* 0x000fe2000bf25070 */
[----:B------:R-:W-:-:S04]  /*0800*/  PLOP3.LUT P1, PT, PT, PT, UP0, 0x80, 0x8 ;  /* 0x000000000008781c */ /* 0x000fc80003f2f008 */
[----:B------:R-:W1:Y:S01]  /*0810*/  @UP0 LDCU.128 UR8, c[0x0][0x380] ;  /* 0x00007000ff0807ac */ /* 0x000e620008000c00 */
[----:B------:R-:W-:Y:S01]  /*0820*/  PLOP3.LUT P0, PT, PT, PT, UP1, 0x80, 0x8 ;  /* 0x000000000008781c */ /* 0x000fe20003f0f018 */
[----:B------:R-:W2:Y:S04]  /*0830*/  @UP0 LDCU.64 UR6, c[0x0][0x380] ;  /* 0x00007000ff0607ac */ /* 0x000ea80008000a00 */
[----:B------:R-:W3:Y:S03]  /*0840*/  @!UP1 LDCU.128 UR12, c[0x0][0x380] ;  /* 0x00007000ff0c97ac */ /* 0x000ee60008000c00 */
[C---:B------:R-:W-:Y:S02]  /*0850*/  @P1 IADD3 R3, PT, PT, R13.reuse, UR4, RZ ;  /* 0x000000040d031c10 */ /* 0x040fe4000fffe0ff */
[----:B------:R-:W-:Y:S01]  /*0860*/  @P1 IADD3 R6, P2, PT, R13, UR4, RZ ;  /* 0x000000040d061c10 */ /* 0x000fe2000ff5e0ff */
[----:B------:R-:W-:Y:S01]  /*0870*/  @UP0 UIADD3 UR4, UPT, UPT, UR4, 0x2, URZ ;  /* 0x0000000204040890 */ /* 0x000fe2000fffe0ff */
[----:B-1----:R-:W-:Y:S01]  /*0880*/  MOV R11, UR9 ;  /* 0x00000009000b7c02 */ /* 0x002fe20008000f00 */
[----:B------:R-:W-:Y:S01]  /*0890*/  IMAD.U32 R10, RZ, RZ, UR8 ;  /* 0x00000008ff0a7e24 */ /* 0x000fe2000f8e00ff */
[----:B------:R-:W-:-:S02]  /*08a0*/  MOV R4, UR10 ;  /* 0x0000000a00047c02 */ /* 0x000fc40008000f00 */
[----:B------:R-:W-:Y:S01]  /*08b0*/  MOV R5, UR11 ;  /* 0x0000000b00057c02 */ /* 0x000fe20008000f00 */
[----:B------:R-:W-:-:S04]  /*08c0*/  @P1 IMAD.WIDE.U32 R10, R3, 0x4, R10 ;  /* 0x00000004030a1825 */ /* 0x000fc800078e000a */
[----:B------:R-:W-:Y:S01]  /*08d0*/  @P1 IMAD R3, R7, UR20, R0 ;  /* 0x0000001407031c24 */ /* 0x000fe2000f8e0200 */
[----:B------:R-:W-:Y:S01]  /*08e0*/  @P1 IADD3.X R7, PT, PT, RZ, RZ, RZ, P2, !PT ;  /* 0x000000ffff071210 */ /* 0x000fe200017fe4ff */
[----:B------:R-:W-:Y:S01]  /*08f0*/  IMAD.U32 R19, RZ, RZ, UR4 ;  /* 0x00000004ff137e24 */ /* 0x000fe2000f8e00ff */
[C---:B--2---:R-:W-:Y:S01]  /*0900*/  @P1 LEA R2, P2, R6.reuse, UR6, 0x2 ;  /* 0x0000000606021c11 */ /* 0x044fe2000f8410ff */
[----:B------:R-:W-:Y:S01]  /*0910*/  @P1 IMAD.WIDE R4, R3, 0x4, R4 ;  /* 0x0000000403041825 */ /* 0x000fe200078e0204 */
[----:B------:R-:W-:Y:S01]  /*0920*/  @!P0 IADD3 R17, PT, PT, R13, UR4, RZ ;  /* 0x000000040d118c10 */ /* 0x000fe2000fffe0ff */
[----:B0-----:R-:W2:Y:S01]  /*0930*/  @P1 LDG.E R11, desc[UR18][R10.64] ;  /* 0x000000120a0b1981 */ /* 0x001ea2000c1e1900 */
[----:B------:R-:W-:Y:S01]  /*0940*/  @P1 LEA.HI.X R3, R6, UR7, R7, 0x2, P2 ;  /* 0x0000000706031c11 */ /* 0x000fe200090f1407 */
[----:B------:R-:W-:Y:S01]  /*0950*/  @!P0 IMAD R19, R19, UR20, R0 ;  /* 0x0000001413138c24 */ /* 0x000fe2000f8e0200 */
[----:B---3--:R-:W-:Y:S01]  /*0960*/  MOV R6, UR12 ;  /* 0x0000000c00067c02 */ /* 0x008fe20008000f00 */
[----:B------:R-:W-:Y:S01]  /*0970*/  @P1 IMAD.WIDE R14, R15, 0x4, R4 ;  /* 0x000000040f0e1825 */ /* 0x000fe200078e0204 */
[----:B------:R-:W-:Y:S01]  /*0980*/  MOV R7, UR13 ;  /* 0x0000000d00077c02 */ /* 0x000fe20008000f00 */
[----:B------:R-:W2:Y:S01]  /*0990*/  @P1 LDG.E R4, desc[UR18][R4.64] ;  /* 0x0000001204041981 */ /* 0x000ea2000c1e1900 */
[----:B------:R-:W-:-:S02]  /*09a0*/  MOV R8, UR14 ;  /* 0x0000000e00087c02 */ /* 0x000fc40008000f00 */
[----:B------:R-:W-:Y:S01]  /*09b0*/  MOV R9, UR15 ;  /* 0x0000000f00097c02 */ /* 0x000fe20008000f00 */
[----:B------:R-:W-:Y:S01]  /*09c0*/  @!P0 IMAD.WIDE.U32 R6, R17, 0x4, R6 ;  /* 0x0000000411068825 */ /* 0x000fe200078e0006 */
[----:B------:R-:W3:Y:S03]  /*09d0*/  @P1 LDG.E R14, desc[UR18][R14.64] ;  /* 0x000000120e0e1981 */ /* 0x000ee6000c1e1900 */
[----:B------:R-:W-:Y:S01]  /*09e0*/  @!P0 IMAD.WIDE R8, R19, 0x4, R8 ;  /* 0x0000000413088825 */ /* 0x000fe200078e0208 */
[----:B------:R-:W3:Y:S04]  /*09f0*/  @P1 LDG.E R2, desc[UR18][R2.64+0x4] ;  /* 0x0000041202021981 */ /* 0x000ee8000c1e1900 */
[----:B------:R-:W4:Y:S04]  /*0a00*/  @!P0 LDG.E R7, desc[UR18][R6.64] ;  /* 0x0000001206078981 */ /* 0x000f28000c1e1900 */
[----:B------:R-:W4:Y:S01]  /*0a10*/  @!P0 LDG.E R8, desc[UR18][R8.64] ;  /* 0x0000001208088981 */ /* 0x000f22000c1e1900 */
[----:B--2---:R-:W-:-:S04]  /*0a20*/  @P1 FFMA R11, R11, R4, R12 ;  /* 0x000000040b0b1223 */ /* 0x004fc8000000000c */
[----:B---3--:R-:W-:-:S04]  /*0a30*/  @P1 FFMA R12, R2, R14, R11 ;  /* 0x0000000e020c1223 */ /* 0x008fc8000000000b */
[----:B----4-:R-:W-:-:S07]  /*0a40*/  @!P0 FFMA R12, R7, R8, R12 ;  /* 0x00000008070c8223 */ /* 0x010fce000000000c */
.L_x_2:
[----:B------:R-:W1:Y:S01]  /*0a50*/  LDC.64 R2, c[0x0][0x390] ;  /* 0x0000e400ff027b82 */ /* 0x000e620000000a00 */
[----:B------:R-:W-:-:S05]  /*0a60*/  IADD3 R13, PT, PT, R0, R13, RZ ;  /* 0x0000000d000d7210 */ /* 0x000fca0007ffe0ff */
[----:B-1----:R-:W-:-:S05]  /*0a70*/  IMAD.WIDE R2, R13, 0x4, R2 ;  /* 0x000000040d027825 */ /* 0x002fca00078e0202 */
[----:B0-----:R-:W-:Y:S01]  /*0a80*/  STG.E desc[UR18][R2.64], R12 ;  /* 0x0000000c02007986 */ /* 0x001fe2000c101912 */
[----:B------:R-:W-:Y:S05]  /*0a90*/  EXIT ;  /* 0x000000000000794d */ /* 0x000fea0003800000 */
.L_x_4:
[----:B------:R-:W-:-:S00]  /*0aa0*/  BRA `(.L_x_4) ;  /* 0xfffffffc00fc7947 */ /* 0x000fc0000383ffff */
[----:B------:R-:W-:-:S00]  /*0ab0*/  NOP ;  /* 0x0000000000007918 */ /* 0x000fc00000000000 */
        /* <DEDUP_REMOVED lines=12> */
.L_x_28:


//--------------------- .text._Z19convolution1DKernelPKfS0_Pfii --------------------------
	.section	.text._Z19convolution1DKernelPKfS0_Pfii,"ax",@progbits
	.align	128
        .global         _Z19convolution1DKernelPKfS0_Pfii
        .type           _Z19convolution1DKernelPKfS0_Pfii,@function
        .size           _Z19convolution1DKernelPKfS0_Pfii,(.L_x_29 - _Z19convolution1DKernelPKfS0_Pfii)
        .other          _Z19convolution1DKernelPKfS0_Pfii,@"STO_CUDA_ENTRY STV_DEFAULT"
_Z19convolution1DKernelPKfS0_Pfii:
.text._Z19convolution1DKernelPKfS0_Pfii:
[----:B------:R-:W-:Y:S01]  /*0000*/  LDC R1, c[0x0][0x37c] ;  /* 0x0000df00ff017b82 */ /* 0x000fe20000000800 */
[----:B------:R-:W0:Y:S01]  /*0010*/  S2R R0, SR_CTAID.X ;  /* 0x0000000000007919 */ /* 0x000e220000002500 */
[----:B------:R-:W0:Y:S01]  /*0020*/  LDCU UR5, c[0x0][0x360] ;  /* 0x00006c00ff0577ac */ /* 0x000e220008000800 */
[----:B------:R-:W0:Y:S01]  /*0030*/  S2R R3, SR_TID.X ;  /* 0x0000000000037919 */ /* 0x000e220000002100 */
[----:B------:R-:W1:Y:S01]  /*0040*/  LDCU UR4, c[0x0][0x398] ;  /* 0x00007300ff0477ac */ /* 0x000e620008000800 */
[----:B0-----:R-:W-:-:S05]  /*0050*/  IMAD R0, R0, UR5, R3 ;  /* 0x0000000500007c24 */ /* 0x001fca000f8e0203 */
[----:B-1----:R-:W-:-:S13]  /*0060*/  ISETP.GE.AND P0, PT, R0, UR4, PT ;  /* 0x0000000400007c0c */ /* 0x002fda000bf06270 */
[----:B------:R-:W-:Y:S05]  /*0070*/  @P0 EXIT ;  /* 0x000000000000094d */ /* 0x000fea0003800000 */
[----:B------:R-:W0:Y:S01]  /*0080*/  LDC R3, c[0x0][0x39c] ;  /* 0x0000e700ff037b82 */ /* 0x000e220000000800 */
[----:B------:R-:W1:Y:S01]  /*0090*/  LDCU.64 UR6, c[0x0][0x358] ;  /* 0x00006b00ff0677ac */ /* 0x000e620008000a00 */
[----:B------:R-:W-:Y:S01]  /*00a0*/  IMAD.MOV.U32 R2, RZ, RZ, RZ ;  /* 0x000000ffff027224 */ /* 0x000fe200078e00ff */
[C---:B0-----:R-:W-:Y:S02]  /*00b0*/  ISETP.GE.AND P0, PT, R3.reuse, -0x1, PT ;  /* 0xffffffff0300780c */ /* 0x041fe40003f06270 */
[----:B------:R-:W-:-:S11]  /*00c0*/  LEA.HI R3, R3, R3, RZ, 0x1 ;  /* 0x0000000303037211 */ /* 0x000fd600078f08ff */
[----:B-1----:R-:W-:Y:S05]  /*00d0*/  @!P0 BRA `(.L_x_5) ;  /* 0x0000000800a88947 */ /* 0x002fea0003800000 */
[----:B------:R-:W-:Y:S01]  /*00e0*/  SHF.R.S32.HI R3, RZ, 0x1, R3 ;  /* 0x00000001ff037819 */ /* 0x000fe20000011403 */
[----:B------:R-:W-:-:S03]  /*00f0*/  IMAD.MOV.U32 R2, RZ, RZ, RZ ;  /* 0x000000ffff027224 */ /* 0x000fc600078e00ff */
[----:B------:R-:W-:Y:S01]  /*0100*/  IABS R4, R3 ;  /* 0x0000000300047213 */ /* 0x000fe20000000000 */
[----:B------:R-:W-:-:S04]  /*0110*/  IMAD.MOV R12, RZ, RZ, -R3 ;  /* 0x000000ffff0c7224 */ /* 0x000fc800078e0a03 */
[----:B------:R-:W-:-:S05]  /*0120*/  IMAD.IADD R4, R3, 0x1, R4 ;  /* 0x0000000103047824 */ /* 0x000fca00078e0204 */
[C---:B------:R-:W-:Y:S02]  /*0130*/  ISETP.GE.U32.AND P0, PT, R4.reuse, 0x7, PT ;  /* 0x000000070400780c */ /* 0x040fe40003f06070 */
[----:B------:R-:W-:-:S04]  /*0140*/  IADD3 R5, PT, PT, R4, 0x1, RZ ;  /* 0x0000000104057810 */ /* 0x000fc80007ffe0ff */
[----:B------:R-:W-:-:S07]  /*0150*/  LOP3.LUT R6, R5, 0x7, RZ, 0xc0, !PT ;  /* 0x0000000705067812 */ /* 0x000fce00078ec0ff */
[----:B------:R-:W-:Y:S05]  /*0160*/  @!P0 BRA `(.L_x_6) ;  /* 0x0000000400408947 */ /* 0x000fea0003800000 */
[----:B------:R-:W0:Y:S01]  /*0170*/  LDC.64 R12, c[0x0][0x388] ;  /* 0x0000e200ff0c7b82 */ /* 0x000e220000000a00 */
[----:B------:R-:W-:Y:S01]  /*0180*/  LOP3.LUT R10, R5, 0xfffffff8, RZ, 0xc0, !PT ;  /* 0xfffffff8050a7812 */ /* 0x000fe200078ec0ff */
[----:B------:R-:W-:Y:S01]  /*0190*/  IMAD.MOV.U32 R2, RZ, RZ, RZ ;  /* 0x000000ffff027224 */ /* 0x000fe200078e00ff */
[----:B------:R-:W-:Y:S01]  /*01a0*/  IADD3 R9, PT, PT, -R3, 0x3, RZ ;  /* 0x0000000303097810 */ /* 0x000fe20007ffe1ff */
[----:B------:R-:W-:Y:S01]  /*01b0*/  IMAD.MOV.U32 R8, RZ, RZ, 0x3 ;  /* 0x00000003ff087424 */ /* 0x000fe200078e00ff */
[----:B------:R-:W-:Y:S01]  /*01c0*/  IADD3 R7, PT, PT, R0, -R3, RZ ;  /* 0x8000000300077210 */ /* 0x000fe20007ffe0ff */
[----:B------:R-:W1:Y:S01]  /*01d0*/  LDCU UR4, c[0x0][0x398] ;  /* 0x00007300ff0477ac */ /* 0x000e620008000800 */
[----:B------:R-:W-:-:S07]  /*01e0*/  IADD3 R10, PT, PT, -R10, RZ, RZ ;  /* 0x000000ff0a0a7210 */ /* 0x000fce0007ffe1ff */
.L_x_7:
[C---:B------:R-:W-:Y:S01]  /*01f0*/  VIADD R21, R7.reuse, 0x1 ;  /* 0x0000000107157836 */ /* 0x040fe20000000000 */
[----:B-1----:R-:W-:Y:S01]  /*0200*/  ISETP.GE.AND P3, PT, R7, UR4, PT ;  /* 0x0000000407007c0c */ /* 0x002fe2000bf66270 */
[----:B------:R-:W-:-:S03]  /*0210*/  VIADD R15, R8, 0xfffffffd ;  /* 0xfffffffd080f7836 */ /* 0x000fc60000000000 */
[----:B------:R-:W-:Y:S01]  /*0220*/  ISETP.LT.OR P3, PT, R7, RZ, P3 ;  /* 0x000000ff0700720c */ /* 0x000fe20001f61670 */
[----:B0-----:R-:W-:Y:S01]  /*0230*/  IMAD.WIDE R14, R15, 0x4, R12 ;  /* 0x000000040f0e7825 */ /* 0x001fe200078e020c */
[----:B------:R-:W-:-:S04]  /*0240*/  ISETP.GE.AND P4, PT, R21, UR4, PT ;  /* 0x0000000415007c0c */ /* 0x000fc8000bf86270 */
[----:B------:R-:W-:-:S07]  /*0250*/  ISETP.LT.OR P4, PT, R21, RZ, P4 ;  /* 0x000000ff1500720c */ /* 0x000fce0002781670 */
[----:B------:R-:W0:Y:S06]  /*0260*/  @!P3 LDC.64 R18, c[0x0][0x380] ;  /* 0x0000e000ff12bb82 */ /* 0x000e2c0000000a00 */
[----:B------:R-:W2:Y:S02]  /*0270*/  @!P4 LDG.E R24, desc[UR6][R14.64+0x4] ;  /* 0x000004060e18c981 */ /* 0x000ea4000c1e1900 */
[----:B------:R-:W1:Y:S01]  /*0280*/  @!P4 LDC.64 R16, c[0x0][0x380] ;  /* 0x0000e000ff10cb82 */ /* 0x000e620000000a00 */
[----:B0-----:R-:W-:-:S06]  /*0290*/  @!P3 IMAD.WIDE.U32 R18, R7, 0x4, R18 ;  /* 0x000000040712b825 */ /* 0x001fcc00078e0012 */
[----:B------:R-:W3:Y:S01]  /*02a0*/  @!P3 LDG.E R19, desc[UR6][R18.64] ;  /* 0x000000061213b981 */ /* 0x000ee2000c1e1900 */
[----:B-1----:R-:W-:-:S03]  /*02b0*/  @!P4 IMAD.WIDE.U32 R20, R21, 0x4, R16 ;  /* 0x000000041514c825 */ /* 0x002fc600078e0010 */
[----:B------:R-:W3:Y:S04]  /*02c0*/  @!P3 LDG.E R16, desc[UR6][R14.64] ;  /* 0x000000060e10b981 */ /* 0x000ee8000c1e1900 */
[----:B------:R-:W2:Y:S01]  /*02d0*/  @!P4 LDG.E R21, desc[UR6][R20.64] ;  /* 0x000000061415c981 */ /* 0x000ea2000c1e1900 */
[C---:B------:R-:W-:Y:S01]  /*02e0*/  IADD3 R25, PT, PT, R7.reuse, 0x2, RZ ;  /* 0x0000000207197810 */ /* 0x040fe20007ffe0ff */
[----:B------:R-:W-:-:S03]  /*02f0*/  VIADD R29, R7, 0x3 ;  /* 0x00000003071d7836 */ /* 0x000fc60000000000 */
[----:B------:R-:W-:Y:S02]  /*0300*/  ISETP.GE.AND P0, PT, R25, UR4, PT ;  /* 0x0000000419007c0c */ /* 0x000fe4000bf06270 */
[----:B------:R-:W-:Y:S02]  /*0310*/  ISETP.GE.AND P2, PT, R29, UR4, PT ;  /* 0x000000041d007c0c */ /* 0x000fe4000bf46270 */
[----:B------:R-:W-:Y:S02]  /*0320*/  ISETP.LT.OR P0, PT, R25, RZ, P0 ;  /* 0x000000ff1900720c */ /* 0x000fe40000701670 */
[----:B------:R-:W-:Y:S01]  /*0330*/  ISETP.LT.OR P2, PT, R29, RZ, P2 ;  /* 0x000000ff1d00720c */ /* 0x000fe20001741670 */
[C---:B------:R-:W-:Y:S01]  /*0340*/  VIADD R17, R7.reuse, 0x4 ;  /* 0x0000000407117836 */ /* 0x040fe20000000000 */
[----:B------:R-:W-:-:S04]  /*0350*/  IADD3 R11, PT, PT, R7, 0x5, RZ ;  /* 0x00000005070b7810 */ /* 0x000fc80007ffe0ff */
[----:B------:R-:W-:-:S05]  /*0360*/  ISETP.GE.AND P1, PT, R17, UR4, PT ;  /* 0x0000000411007c0c */ /* 0x000fca000bf26270 */
[----:B------:R-:W0:Y:S01]  /*0370*/  @!P0 LDC.64 R22, c[0x0][0x380] ;  /* 0x0000e000ff168b82 */ /* 0x000e220000000a00 */
[----:B------:R-:W-:Y:S02]  /*0380*/  ISETP.GE.AND P5, PT, R11, UR4, PT ;  /* 0x000000040b007c0c */ /* 0x000fe4000bfa6270 */
[----:B------:R-:W-:Y:S01]  /*0390*/  ISETP.LT.OR P1, PT, R17, RZ, P1 ;  /* 0x000000ff1100720c */ /* 0x000fe20000f21670 */
[----:B------:R-:W-:Y:S02]  /*03a0*/  VIADD R27, R7, 0x6 ;  /* 0x00000006071b7836 */ /* 0x000fe40000000000 */
[----:B0-----:R-:W-:-:S04]  /*03b0*/  @!P0 IMAD.WIDE.U32 R22, R25, 0x4, R22 ;  /* 0x0000000419168825 */ /* 0x001fc800078e0016 */
[----:B---3--:R-:W-:Y:S02]  /*03c0*/  @!P3 FFMA R2, R19, R16, R2 ;  /* 0x000000101302b223 */ /* 0x008fe40000000002 */
[----:B------:R-:W0:Y:S01]  /*03d0*/  @!P2 LDC.64 R18, c[0x0][0x380] ;  /* 0x0000e000ff12ab82 */ /* 0x000e220000000a00 */
[----:B------:R-:W-:Y:S01]  /*03e0*/  ISETP.LT.OR P3, PT, R11, RZ, P5 ;  /* 0x000000ff0b00720c */ /* 0x000fe20002f61670 */
[----:B--2---:R-:W-:-:S06]  /*03f0*/  @!P4 FFMA R2, R21, R24, R2 ;  /* 0x000000181502c223 */ /* 0x004fcc0000000002 */
[----:B------:R-:W1:Y:S01]  /*0400*/  @!P1 LDC.64 R20, c[0x0][0x380] ;  /* 0x0000e000ff149b82 */ /* 0x000e620000000a00 */
[----:B------:R-:W-:-:S05]  /*0410*/  ISETP.GE.AND P4, PT, R27, UR4, PT ;  /* 0x000000041b007c0c */ /* 0x000fca000bf86270 */
[----:B------:R-:W2:Y:S02]  /*0420*/  @!P3 LDG.E R26, desc[UR6][R14.64+0x14] ;  /* 0x000014060e1ab981 */ /* 0x000ea4000c1e1900 */
[----:B------:R-:W3:Y:S01]  /*0430*/  @!P3 LDC.64 R24, c[0x0][0x380] ;  /* 0x0000e000ff18bb82 */ /* 0x000ee20000000a00 */
[----:B------:R-:W-:Y:S01]  /*0440*/  ISETP.LT.OR P4, PT, R27, RZ, P4 ;  /* 0x000000ff1b00720c */ /* 0x000fe20002781670 */
[----:B0-----:R-:W-:-:S04]  /*0450*/  @!P2 IMAD.WIDE.U32 R18, R29, 0x4, R18 ;  /* 0x000000041d12a825 */ /* 0x001fc800078e0012 */
[----:B------:R-:W-:Y:S02]  /*0460*/  VIADD R29, R7, 0x7 ;  /* 0x00000007071d7836 */ /* 0x000fe40000000000 */
[----:B------:R-:W4:Y:S03]  /*0470*/  @!P2 LDG.E R19, desc[UR6][R18.64] ;  /* 0x000000061213a981 */ /* 0x000f26000c1e1900 */
[----:B------:R-:W-:-:S04]  /*0480*/  ISETP.GE.AND P5, PT, R29, UR4, PT ;  /* 0x000000041d007c0c */ /* 0x000fc8000bfa6270 */
[----:B------:R-:W-:Y:S01]  /*0490*/  ISETP.LT.OR P5, PT, R29, RZ, P5 ;  /* 0x000000ff1d00720c */ /* 0x000fe20002fa1670 */
[----:B-1----:R-:W-:Y:S02]  /*04a0*/  @!P1 IMAD.WIDE.U32 R20, R17, 0x4, R20 ;  /* 0x0000000411149825 */ /* 0x002fe400078e0014 */
[----:B------:R-:W0:Y:S01]  /*04b0*/  @!P4 LDC.64 R16, c[0x0][0x380] ;  /* 0x0000e000ff10cb82 */ /* 0x000e220000000a00 */
[----:B------:R-:W5:Y:S01]  /*04c0*/  @!P0 LDG.E R18, desc[UR6][R14.64+0x8] ;  /* 0x000008060e128981 */ /* 0x000f62000c1e1900 */
[----:B---3--:R-:W-:-:S03]  /*04d0*/  @!P3 IMAD.WIDE.U32 R24, R11, 0x4, R24 ;  /* 0x000000040b18b825 */ /* 0x008fc600078e0018 */
[----:B------:R-:W5:Y:S04]  /*04e0*/  @!P0 LDG.E R11, desc[UR6][R22.64] ;  /* 0x00000006160b8981 */ /* 0x000f68000c1e1900 */
[----:B------:R-:W2:Y:S04]  /*04f0*/  @!P3 LDG.E R25, desc[UR6][R24.64] ;  /* 0x000000061819b981 */ /* 0x000ea8000c1e1900 */
[----:B------:R-:W3:Y:S04]  /*0500*/  @!P5 LDG.E R28, desc[UR6][R14.64+0x1c] ;  /* 0x00001c060e1cd981 */ /* 0x000ee8000c1e1900 */
[----:B------:R1:W2:Y:S04]  /*0510*/  @!P1 LDG.E R23, desc[UR6][R20.64] ;  /* 0x0000000614179981 */ /* 0x0002a8000c1e1900 */
[----:B------:R-:W4:Y:S04]  /*0520*/  @!P2 LDG.E R22, desc[UR6][R14.64+0xc] ;  /* 0x00000c060e16a981 */ /* 0x000f28000c1e1900 */
[----:B------:R-:W2:Y:S01]  /*0530*/  @!P1 LDG.E R24, desc[UR6][R14.64+0x10] ;  /* 0x000010060e189981 */ /* 0x000ea2000c1e1900 */
[----:B-1----:R-:W1:Y:S01]  /*0540*/  @!P5 LDC.64 R20, c[0x0][0x380] ;  /* 0x0000e000ff14db82 */ /* 0x002e620000000a00 */
[----:B0-----:R-:W-:-:S02]  /*0550*/  @!P4 IMAD.WIDE.U32 R16, R27, 0x4, R16 ;  /* 0x000000041b10c825 */ /* 0x001fc400078e0010 */
[----:B------:R-:W3:Y:S04]  /*0560*/  @!P4 LDG.E R27, desc[UR6][R14.64+0x18] ;  /* 0x000018060e1bc981 */ /* 0x000ee8000c1e1900 */
[----:B------:R-:W3:Y:S01]  /*0570*/  @!P4 LDG.E R17, desc[UR6][R16.64] ;  /* 0x000000061011c981 */ /* 0x000ee2000c1e1900 */
[----:B-1----:R-:W-:-:S06]  /*0580*/  @!P5 IMAD.WIDE.U32 R20, R29, 0x4, R20 ;  /* 0x000000041d14d825 */ /* 0x002fcc00078e0014 */
[----:B------:R-:W3:Y:S01]  /*0590*/  @!P5 LDG.E R21, desc[UR6][R20.64] ;  /* 0x000000061415d981 */ /* 0x000ee2000c1e1900 */
[----:B------:R-:W-:Y:S01]  /*05a0*/  IADD3 R10, PT, PT, R10, 0x8, RZ ;  /* 0x000000080a0a7810 */ /* 0x000fe20007ffe0ff */
[----:B------:R-:W-:Y:S01]  /*05b0*/  VIADD R9, R9, 0x8 ;  /* 0x0000000809097836 */ /* 0x000fe20000000000 */
[----:B------:R-:W-:Y:S01]  /*05c0*/  IADD3 R7, PT, PT, R7, 0x8, RZ ;  /* 0x0000000807077810 */ /* 0x000fe20007ffe0ff */
[----:B------:R-:W-:Y:S02]  /*05d0*/  VIADD R8, R8, 0x8 ;  /* 0x0000000808087836 */ /* 0x000fe40000000000 */
[----:B-----5:R-:W-:Y:S01]  /*05e0*/  @!P0 FFMA R2, R11, R18, R2 ;  /* 0x000000120b028223 */ /* 0x020fe20000000002 */
[----:B------:R-:W-:-:S03]  /*05f0*/  ISETP.NE.AND P0, PT, R10, RZ, PT ;  /* 0x000000ff0a00720c */ /* 0x000fc60003f05270 */
[----:B----4-:R-:W-:-:S04]  /*0600*/  @!P2 FFMA R2, R19, R22, R2 ;  /* 0x000000161302a223 */ /* 0x010fc80000000002 */
[----:B--2---:R-:W-:-:S04]  /*0610*/  @!P1 FFMA R2, R23, R24, R2 ;  /* 0x0000001817029223 */ /* 0x004fc80000000002 */
[----:B------:R-:W-:-:S04]  /*0620*/  @!P3 FFMA R2, R25, R26, R2 ;  /* 0x0000001a1902b223 */ /* 0x000fc80000000002 */
[----:B---3--:R-:W-:-:S04]  /*0630*/  @!P4 FFMA R2, R17, R27, R2 ;  /* 0x0000001b1102c223 */ /* 0x008fc80000000002 */
[----:B------:R-:W-:Y:S01]  /*0640*/  @!P5 FFMA R2, R21, R28, R2 ;  /* 0x0000001c1502d223 */ /* 0x000fe20000000002 */
[----:B------:R-:W-:Y:S06]  /*0650*/  @P0 BRA `(.L_x_7) ;  /* 0xfffffff800e40947 */ /* 0x000fec000383ffff */
[----:B------:R-:W-:-:S07]  /*0660*/  VIADD R12, R9, 0xfffffffd ;  /* 0xfffffffd090c7836 */ /* 0x000fce0000000000 */
.L_x_6:
[----:B------:R-:W-:-:S13]  /*0670*/  ISETP.NE.AND P0, PT, R6, RZ, PT ;  /* 0x000000ff0600720c */ /* 0x000fda0003f05270 */
[----:B------:R-:W-:Y:S05]  /*0680*/  @!P0 BRA `(.L_x_5) ;  /* 0x00000004003c8947 */ /* 0x000fea0003800000 */
[----:B------:R-:W-:Y:S02]  /*0690*/  ISETP.GE.U32.AND P0, PT, R6, 0x4, PT ;  /* 0x000000040600780c */ /* 0x000fe40003f06070 */
[----:B------:R-:W-:-:S11]  /*06a0*/  LOP3.LUT P3, R5, R5, 0x3, RZ, 0xc0, !PT ;  /* 0x0000000305057812 */ /* 0x000fd6000786c0ff */
[----:B------:R-:W-:Y:S05]  /*06b0*/  @!P0 BRA `(.L_x_8) ;  /* 0x0000000000908947 */ /* 0x000fea0003800000 */
[--C-:B------:R-:W-:Y:S01]  /*06c0*/  IMAD.IADD R21, R0, 0x1, R12.reuse ;  /* 0x0000000100157824 */ /* 0x100fe200078e020c */
[----:B------:R-:W0:Y:S01]  /*06d0*/  LDC.64 R6, c[0x0][0x388] ;  /* 0x0000e200ff067b82 */ /* 0x000e220000000a00 */
[----:B------:R-:W-:Y:S02]  /*06e0*/  IMAD.IADD R19, R3, 0x1, R12 ;  /* 0x0000000103137824 */ /* 0x000fe400078e020c */
[C---:B------:R-:W-:Y:S01]  /*06f0*/  VIADD R25, R21.reuse, 0x2 ;  /* 0x0000000215197836 */ /* 0x040fe20000000000 */
[C---:B------:R-:W-:Y:S02]  /*0700*/  ISETP.GE.AND P0, PT, R21.reuse, UR4, PT ;  /* 0x0000000415007c0c */ /* 0x040fe4000bf06270 */
[C---:B------:R-:W-:Y:S02]  /*0710*/  IADD3 R23, PT, PT, R21.reuse, 0x1, RZ ;  /* 0x0000000115177810 */ /* 0x040fe40007ffe0ff */
[----:B------:R-:W-:Y:S02]  /*0720*/  ISETP.LT.OR P0, PT, R21, RZ, P0 ;  /* 0x000000ff1500720c */ /* 0x000fe40000701670 */
[----:B------:R-:W-:-:S02]  /*0730*/  ISETP.GE.AND P1, PT, R23, UR4, PT ;  /* 0x0000000417007c0c */ /* 0x000fc4000bf26270 */
[----:B------:R-:W-:Y:S02]  /*0740*/  IADD3 R13, PT, PT, R21, 0x3, RZ ;  /* 0x00000003150d7810 */ /* 0x000fe40007ffe0ff */
[----:B------:R-:W-:Y:S02]  /*0750*/  ISETP.GE.AND P2, PT, R25, UR4, PT ;  /* 0x0000000419007c0c */ /* 0x000fe4000bf46270 */
[----:B------:R-:W-:Y:S02]  /*0760*/  ISETP.LT.OR P1, PT, R23, RZ, P1 ;  /* 0x000000ff1700720c */ /* 0x000fe40000f21670 */
[----:B------:R-:W-:Y:S02]  /*0770*/  ISETP.LT.OR P2, PT, R25, RZ, P2 ;  /* 0x000000ff1900720c */ /* 0x000fe40001741670 */
[C---:B------:R-:W-:Y:S01]  /*0780*/  ISETP.GE.AND P4, PT, R13.reuse, UR4, PT ;  /* 0x000000040d007c0c */ /* 0x040fe2000bf86270 */
[----:B------:R-:W1:Y:S03]  /*0790*/  @!P0 LDC.64 R16, c[0x0][0x380] ;  /* 0x0000e000ff108b82 */ /* 0x000e660000000a00 */
[----:B------:R-:W-:Y:S01]  /*07a0*/  ISETP.LT.OR P4, PT, R13, RZ, P4 ;  /* 0x000000ff0d00720c */ /* 0x000fe20002781670 */
[----:B0-----:R-:W-:-:S04]  /*07b0*/  IMAD.WIDE R6, R19, 0x4, R6 ;  /* 0x0000000413067825 */ /* 0x001fc800078e0206 */
[----:B------:R-:W0:Y:S01]  /*07c0*/  @!P1 LDC.64 R14, c[0x0][0x380] ;  /* 0x0000e000ff0e9b82 */ /* 0x000e220000000a00 */
[----:B------:R-:W2:Y:S04]  /*07d0*/  @!P0 LDG.E R18, desc[UR6][R6.64] ;  /* 0x0000000606128981 */ /* 0x000ea8000c1e1900 */
[----:B------:R-:W3:Y:S03]  /*07e0*/  @!P1 LDG.E R19, desc[UR6][R6.64+0x4] ;  /* 0x0000040606139981 */ /* 0x000ee6000c1e1900 */
[----:B------:R-:W4:Y:S01]  /*07f0*/  @!P2 LDC.64 R10, c[0x0][0x380] ;  /* 0x0000e000ff0aab82 */ /* 0x000f220000000a00 */
[----:B------:R-:W5:Y:S07]  /*0800*/  @!P4 LDG.E R20, desc[UR6][R6.64+0xc] ;  /* 0x00000c060614c981 */ /* 0x000f6e000c1e1900 */
[----:B------:R-:W4:Y:S01]  /*0810*/  @!P4 LDC.64 R8, c[0x0][0x380] ;  /* 0x0000e000ff08cb82 */ /* 0x000f220000000a00 */
[----:B-1----:R-:W-:-:S06]  /*0820*/  @!P0 IMAD.WIDE.U32 R16, R21, 0x4, R16 ;  /* 0x0000000415108825 */ /* 0x002fcc00078e0010 */
[----:B------:R-:W2:Y:S01]  /*0830*/  @!P0 LDG.E R17, desc[UR6][R16.64] ;  /* 0x0000000610118981 */ /* 0x000ea2000c1e1900 */
[----:B0-----:R-:W-:-:S06]  /*0840*/  @!P1 IMAD.WIDE.U32 R14, R23, 0x4, R14 ;  /* 0x00000004170e9825 */ /* 0x001fcc00078e000e */
[----:B------:R-:W3:Y:S01]  /*0850*/  @!P1 LDG.E R15, desc[UR6][R14.64] ;  /* 0x000000060e0f9981 */ /* 0x000ee2000c1e1900 */
[----:B----4-:R-:W-:-:S06]  /*0860*/  @!P2 IMAD.WIDE.U32 R10, R25, 0x4, R10 ;  /* 0x00000004190aa825 */ /* 0x010fcc00078e000a */
[----:B------:R-:W4:Y:S01]  /*0870*/  @!P2 LDG.E R11, desc[UR6][R10.64] ;  /* 0x000000060a0ba981 */ /* 0x000f22000c1e1900 */
[----:B------:R-:W-:-:S03]  /*0880*/  @!P4 IMAD.WIDE.U32 R8, R13, 0x4, R8 ;  /* 0x000000040d08c825 */ /* 0x000fc600078e0008 */
[----:B------:R-:W4:Y:S04]  /*0890*/  @!P2 LDG.E R13, desc[UR6][R6.64+0x8] ;  /* 0x00000806060da981 */ /* 0x000f28000c1e1900 */
[----:B------:R-:W5:Y:S01]  /*08a0*/  @!P4 LDG.E R9, desc[UR6][R8.64] ;  /* 0x000000060809c981 */ /* 0x000f62000c1e1900 */
[----:B------:R-:W-:Y:S01]  /*08b0*/  IADD3 R12, PT, PT, R12, 0x4, RZ ;  /* 0x000000040c0c7810 */ /* 0x000fe20007ffe0ff */
[----:B--2---:R-:W-:-:S04]  /*08c0*/  @!P0 FFMA R2, R17, R18, R2 ;  /* 0x0000001211028223 */ /* 0x004fc80000000002 */
[----:B---3--:R-:W-:-:S04]  /*08d0*/  @!P1 FFMA R2, R15, R19, R2 ;  /* 0x000000130f029223 */ /* 0x008fc80000000002 */
[----:B----4-:R-:W-:-:S04]  /*08e0*/  @!P2 FFMA R2, R11, R13, R2 ;  /* 0x0000000d0b02a223 */ /* 0x010fc80000000002 */
[----:B-----5:R-:W-:-:S07]  /*08f0*/  @!P4 FFMA R2, R9, R20, R2 ;  /* 0x000000140902c223 */ /* 0x020fce0000000002 */
.L_x_8:
[----:B------:R-:W-:Y:S05]  /*0900*/  @!P3 BRA `(.L_x_5) ;  /* 0x00000000009cb947 */ /* 0x000fea0003800000 */
[----:B------:R-:W-:Y:S02]  /*0910*/  ISETP.NE.AND P0, PT, R5, 0x1, PT ;  /* 0x000000010500780c */ /* 0x000fe40003f05270 */
[----:B------:R-:W-:-:S04]  /*0920*/  LOP3.LUT R4, R4, 0x1, RZ, 0xc0, !PT ;  /* 0x0000000104047812 */ /* 0x000fc800078ec0ff */
[----:B------:R-:W-:-:S07]  /*0930*/  ISETP.NE.U32.AND P2, PT, R4, 0x1, PT ;  /* 0x000000010400780c */ /* 0x000fce0003f45070 */
[----:B------:R-:W-:Y:S06]  /*0940*/  @!P0 BRA `(.L_x_9) ;  /* 0x0000000000508947 */ /* 0x000fec0003800000 */
[--C-:B------:R-:W-:Y:S01]  /*0950*/  IMAD.IADD R13, R0, 0x1, R12.reuse ;  /* 0x00000001000d7824 */ /* 0x100fe200078e020c */
[----:B------:R-:W0:Y:S01]  /*0960*/  LDC.64 R4, c[0x0][0x388] ;  /* 0x0000e200ff047b82 */ /* 0x000e220000000a00 */
[----:B------:R-:W-:-:S03]  /*0970*/  IMAD.IADD R9, R3, 0x1, R12 ;  /* 0x0000000103097824 */ /* 0x000fc600078e020c */
[C---:B------:R-:W-:Y:S02]  /*0980*/  ISETP.GE.AND P0, PT, R13.reuse, UR4, PT ;  /* 0x000000040d007c0c */ /* 0x040fe4000bf06270 */
[C---:B------:R-:W-:Y:S02]  /*0990*/  IADD3 R15, PT, PT, R13.reuse, 0x1, RZ ;  /* 0x000000010d0f7810 */ /* 0x040fe40007ffe0ff */
[----:B------:R-:W-:Y:S02]  /*09a0*/  ISETP.LT.OR P0, PT, R13, RZ, P0 ;  /* 0x000000ff0d00720c */ /* 0x000fe40000701670 */
[----:B------:R-:W-:-:S04]  /*09b0*/  ISETP.GE.AND P1, PT, R15, UR4, PT ;  /* 0x000000040f007c0c */ /* 0x000fc8000bf26270 */
[----:B------:R-:W-:-:S07]  /*09c0*/  ISETP.LT.OR P1, PT, R15, RZ, P1 ;  /* 0x000000ff0f00720c */ /* 0x000fce0000f21670 */
[----:B------:R-:W1:Y:S01]  /*09d0*/  @!P0 LDC.64 R6, c[0x0][0x380] ;  /* 0x0000e000ff068b82 */ /* 0x000e620000000a00 */
[----:B0-----:R-:W-:-:S07]  /*09e0*/  IMAD.WIDE R8, R9, 0x4, R4 ;  /* 0x0000000409087825 */ /* 0x001fce00078e0204 */
[----:B------:R-:W0:Y:S01]  /*09f0*/  @!P1 LDC.64 R10, c[0x0][0x380] ;  /* 0x0000e000ff0a9b82 */ /* 0x000e220000000a00 */
[----:B-1----:R-:W-:Y:S02]  /*0a00*/  @!P0 IMAD.WIDE.U32 R4, R13, 0x4, R6 ;  /* 0x000000040d048825 */ /* 0x002fe400078e0006 */
[----:B------:R-:W2:Y:S04]  /*0a10*/  @!P0 LDG.E R13, desc[UR6][R8.64] ;  /* 0x00000006080d8981 */ /* 0x000ea8000c1e1900 */
[----:B------:R-:W2:Y:S01]  /*0a20*/  @!P0 LDG.E R5, desc[UR6][R4.64] ;  /* 0x0000000604058981 */ /* 0x000ea2000c1e1900 */
[----:B0-----:R-:W-:-:S03]  /*0a30*/  @!P1 IMAD.WIDE.U32 R6, R15, 0x4, R10 ;  /* 0x000000040f069825 */ /* 0x001fc600078e000a */
[----:B------:R-:W3:Y:S04]  /*0a40*/  @!P1 LDG.E R10, desc[UR6][R8.64+0x4] ;  /* 0x00000406080a9981 */ /* 0x000ee8000c1e1900 */
[----:B------:R-:W3:Y:S01]  /*0a50*/  @!P1 LDG.E R7, desc[UR6][R6.64] ;  /* 0x0000000606079981 */ /* 0x000ee2000c1e1900 */
[----:B------:R-:W-:Y:S01]  /*0a60*/  IADD3 R12, PT, PT, R12, 0x2, RZ ;  /* 0x000000020c0c7810 */ /* 0x000fe20007ffe0ff */
[----:B--2---:R-:W-:-:S04]  /*0a70*/  @!P0 FFMA R2, R5, R13, R2 ;  /* 0x0000000d05028223 */ /* 0x004fc80000000002 */
[----:B---3--:R-:W-:-:S07]  /*0a80*/  @!P1 FFMA R2, R7, R10, R2 ;  /* 0x0000000a07029223 */ /* 0x008fce0000000002 */
.L_x_9:
[----:B------:R-:W-:Y:S05]  /*0a90*/  @!P2 BRA `(.L_x_5) ;  /* 0x000000000038a947 */ /* 0x000fea0003800000 */
[----:B------:R-:W-:Y:S01]  /*0aa0*/  IMAD.IADD R9, R0, 0x1, R12 ;  /* 0x0000000100097824 */ /* 0x000fe200078e020c */
[----:B------:R-:W-:Y:S04]  /*0ab0*/  BSSY.RECONVERGENT B0, `(.L_x_5) ;  /* 0x000000c000007945 */ /* 0x000fe80003800200 */
[----:B------:R-:W-:-:S04]  /*0ac0*/  ISETP.GE.AND P0, PT, R9, UR4, PT ;  /* 0x0000000409007c0c */ /* 0x000fc8000bf06270 */
[----:B------:R-:W-:-:S13]  /*0ad0*/  ISETP.LT.OR P0, PT, R9, RZ, P0 ;  /* 0x000000ff0900720c */ /* 0x000fda0000701670 */
[----:B------:R-:W-:Y:S05]  /*0ae0*/  @P0 BRA `(.L_x_10) ;  /* 0x0000000000200947 */ /* 0x000fea0003800000 */
[----:B------:R-:W0:Y:S01]  /*0af0*/  LDC.64 R4, c[0x0][0x380] ;  /* 0x0000e000ff047b82 */ /* 0x000e220000000a00 */
[----:B------:R-:W-:-:S07]  /*0b00*/  IADD3 R3, PT, PT, R3, R12, RZ ;  /* 0x0000000c03037210 */ /* 0x000fce0007ffe0ff */
[----:B------:R-:W1:Y:S01]  /*0b10*/  LDC.64 R6, c[0x0][0x388] ;  /* 0x0000e200ff067b82 */ /* 0x000e620000000a00 */
[----:B0-----:R-:W-:-:S06]  /*0b20*/  IMAD.WIDE.U32 R4, R9, 0x4, R4 ;  /* 0x0000000409047825 */ /* 0x001fcc00078e0004 */
[----:B------:R-:W2:Y:S01]  /*0b30*/  LDG.E R5, desc[UR6][R4.64] ;  /* 0x0000000604057981 */ /* 0x000ea2000c1e1900 */
[----:B-1----:R-:W-:-:S06]  /*0b40*/  IMAD.WIDE R6, R3, 0x4, R6 ;  /* 0x0000000403067825 */ /* 0x002fcc00078e0206 */
[----:B------:R-:W2:Y:S02]  /*0b50*/  LDG.E R6, desc[UR6][R6.64] ;  /* 0x0000000606067981 */ /* 0x000ea4000c1e1900 */
[----:B--2---:R-:W-:-:S07]  /*0b60*/  FFMA R2, R5, R6, R2 ;  /* 0x0000000605027223 */ /* 0x004fce0000000002 */
.L_x_10:
[----:B------:R-:W-:Y:S05]  /*0b70*/  BSYNC.RECONVERGENT B0 ;  /* 0x0000000000007941 */ /* 0x000fea0003800200 */
.L_x_5:
[----:B------:R-:W0:Y:S02]  /*0b80*/  LDC.64 R4, c[0x0][0x390] ;  /* 0x0000e400ff047b82 */ /* 0x000e240000000a00 */
[----:B0-----:R-:W-:-:S05]  /*0b90*/  IMAD.WIDE R4, R0, 0x4, R4 ;  /* 0x0000000400047825 */ /* 0x001fca00078e0204 */
[----:B------:R-:W-:Y:S01]  /*0ba0*/  STG.E desc[UR6][R4.64], R2 ;  /* 0x0000000204007986 */ /* 0x000fe2000c101906 */
[----:B------:R-:W-:Y:S05]  /*0bb0*/  EXIT ;  /* 0x000000000000794d */ /* 0x000fea0003800000 */
.L_x_11:
        /* <DEDUP_REMOVED lines=12> */
.L_x_29:


//--------------------- .text._Z18fftTransformKernelPKfPfi --------------------------
	.section	.text._Z18fftTransformKernelPKfPfi,"ax",@progbits
	.align	128
        .global         _Z18fftTransformKernelPKfPfi
        .type           _Z18fftTransformKernelPKfPfi,@function
        .size           _Z18fftTransformKernelPKfPfi,(.L_x_27 - _Z18fftTransformKernelPKfPfi)
        .other          _Z18fftTransformKernelPKfPfi,@"STO_CUDA_ENTRY STV_DEFAULT"
_Z18fftTransformKernelPKfPfi:
.text._Z18fftTransformKernelPKfPfi:
[----:B------:R-:W0:Y:S01]  /*0000*/  LDC R1, c[0x0][0x37c] ;  /* 0x0000df00ff017b82 */ /* 0x000e220000000800 */
[----:B------:R-:W1:Y:S01]  /*0010*/  S2R R5, SR_CTAID.X ;  /* 0x0000000000057919 */ /* 0x000e620000002500 */
[----:B------:R-:W1:Y:S01]  /*0020*/  LDCU UR4, c[0x0][0x360] ;  /* 0x00006c00ff0477ac */ /* 0x000e620008000800 */
[----:B0-----:R-:W-:Y:S01]  /*0030*/  VIADD R1, R1, 0xffffffe0 ;  /* 0xffffffe001017836 */ /* 0x001fe20000000000 */
[----:B------:R-:W1:Y:S01]  /*0040*/  S2R R0, SR_TID.X ;  /* 0x0000000000007919 */ /* 0x000e620000002100 */
[----:B------:R-:W0:Y:S01]  /*0050*/  LDCU UR5, c[0x0][0x390] ;  /* 0x00007200ff0577ac */ /* 0x000e220008000800 */
[----:B-1----:R-:W-:-:S05]  /*0060*/  IMAD R5, R5, UR4, R0 ;  /* 0x0000000405057c24 */ /* 0x002fca000f8e0200 */
[----:B0-----:R-:W-:-:S13]  /*0070*/  ISETP.GE.AND P0, PT, R5, UR5, PT ;  /* 0x0000000505007c0c */ /* 0x001fda000bf06270 */
[----:B------:R-:W-:Y:S05]  /*0080*/  @P0 EXIT ;  /* 0x000000000000094d */ /* 0x000fea0003800000 */
[----:B------:R-:W0:Y:S01]  /*0090*/  I2F.F64 R6, UR5 ;  /* 0x0000000500067d12 */ /* 0x000e220008201c00 */
[----:B------:R-:W-:Y:S01]  /*00a0*/  IMAD.MOV.U32 R2, RZ, RZ, 0x1 ;  /* 0x00000001ff027424 */ /* 0x000fe200078e00ff */
[----:B------:R-:W-:Y:S01]  /*00b0*/  UMOV UR4, 0x54442d18 ;  /* 0x54442d1800047882 */ /* 0x000fe20000000000 */
[----:B------:R-:W-:Y:S01]  /*00c0*/  UMOV UR5, 0x401921fb ;  /* 0x401921fb00057882 */ /* 0x000fe20000000000 */
[----:B------:R-:W1:Y:S01]  /*00d0*/  LDCU.64 UR6, c[0x0][0x358] ;  /* 0x00006b00ff0677ac */ /* 0x000e620008000a00 */
[----:B------:R-:W-:Y:S03]  /*00e0*/  BSSY.RECONVERGENT B0, `(.L_x_12) ;  /* 0x0000014000007945 */ /* 0x000fe60003800200 */
[----:B0-----:R-:W0:Y:S02]  /*00f0*/  MUFU.RCP64H R3, R7 ;  /* 0x0000000700037308 */ /* 0x001e240000001800 */
[----:B0-----:R-:W-:-:S08]  /*0100*/  DFMA R8, -R6, R2, 1 ;  /* 0x3ff000000608742b */ /* 0x001fd00000000102 */
[----:B------:R-:W-:Y:S02]  /*0110*/  DFMA R10, R8, R8, R8 ;  /* 0x00000008080a722b */ /* 0x000fe40000000008 */
[----:B------:R-:W0:Y:S06]  /*0120*/  I2F.F64 R8, R5 ;  /* 0x0000000500087312 */ /* 0x000e2c0000201c00 */
[----:B------:R-:W-:-:S08]  /*0130*/  DFMA R10, R2, R10, R2 ;  /* 0x0000000a020a722b */ /* 0x000fd00000000002 */
[----:B------:R-:W-:Y:S02]  /*0140*/  DFMA R2, -R6, R10, 1 ;  /* 0x3ff000000602742b */ /* 0x000fe4000000010a */
[----:B0-----:R-:W-:-:S06]  /*0150*/  DMUL R8, R8, -UR4 ;  /* 0x8000000408087c28 */ /* 0x001fcc0008000000 */
[----:B------:R-:W-:-:S04]  /*0160*/  DFMA R2, R10, R2, R10 ;  /* 0x000000020a02722b */ /* 0x000fc8000000000a */
[----:B------:R-:W-:-:S04]  /*0170*/  FSETP.GEU.AND P1, PT, |R9|, 6.5827683646048100446e-37, PT ;  /* 0x036000000900780b */ /* 0x000fc80003f2e200 */
[----:B------:R-:W-:-:S08]  /*0180*/  DMUL R10, R8, R2 ;  /* 0x00000002080a7228 */ /* 0x000fd00000000000 */
[----:B------:R-:W-:-:S08]  /*0190*/  DFMA R12, -R6, R10, R8 ;  /* 0x0000000a060c722b */ /* 0x000fd00000000108 */
[----:B------:R-:W-:-:S10]  /*01a0*/  DFMA R2, R2, R12, R10 ;  /* 0x0000000c0202722b */ /* 0x000fd4000000000a */
[----:B------:R-:W-:-:S05]  /*01b0*/  FFMA R0, RZ, R7, R3 ;  /* 0x00000007ff007223 */ /* 0x000fca0000000003 */
[----:B------:R-:W-:-:S13]  /*01c0*/  FSETP.GT.AND P0, PT, |R0|, 1.469367938527859385e-39, PT ;  /* 0x001000000000780b */ /* 0x000fda0003f04200 */
[----:B-1----:R-:W-:Y:S05]  /*01d0*/  @P0 BRA P1, `(.L_x_13) ;  /* 0x0000000000100947 */ /* 0x002fea0000800000 */
[----:B------:R-:W-:-:S07]  /*01e0*/  MOV R0, 0x200 ;  /* 0x0000020000007802 */ /* 0x000fce0000000f00 */
[----:B------:R-:W-:Y:S05]  /*01f0*/  CALL.REL.NOINC `($__internal_0_$__cuda_sm20_div_rn_f64_full) ;  /* 0x0000000800b47944 */ /* 0x000fea0003c00000 */
[----:B------:R-:W-:Y:S02]  /*0200*/  IMAD.MOV.U32 R2, RZ, RZ, R12 ;  /* 0x000000ffff027224 */ /* 0x000fe400078e000c */
[----:B------:R-:W-:-:S07]  /*0210*/  IMAD.MOV.U32 R3, RZ, RZ, R13 ;  /* 0x000000ffff037224 */ /* 0x000fce00078e000d */
.L_x_13:
[----:B------:R-:W-:Y:S05]  /*0220*/  BSYNC.RECONVERGENT B0 ;  /* 0x0000000000007941 */ /* 0x000fea0003800200 */
.L_x_12:
[----:B------:R-:W0:Y:S02]  /*0230*/  LDC.64 R6, c[0x0][0x380] ;  /* 0x0000e000ff067b82 */ /* 0x000e240000000a00 */
[----:B0-----:R-:W-:-:S06]  /*0240*/  IMAD.WIDE R6, R5, 0x4, R6 ;  /* 0x0000000405067825 */ /* 0x001fcc00078e0206 */
[----:B------:R0:W5:Y:S01]  /*0250*/  LDG.E R7, desc[UR6][R6.64] ;  /* 0x0000000606077981 */ /* 0x000162000c1e1900 */
[----:B------:R-:W1:Y:S01]  /*0260*/  F2F.F32.F64 R11, R2 ;  /* 0x00000002000b7310 */ /* 0x000e620000301000 */
[----:B------:R-:W-:Y:S01]  /*0270*/  BSSY.RECONVERGENT B0, `(.L_x_14) ;  /* 0x0000042000007945 */ /* 0x000fe20003800200 */
[C---:B-1----:R-:W-:Y:S01]  /*0280*/  FMUL R0, R11.reuse, 0.63661974668502807617 ;  /* 0x3f22f9830b007820 */ /* 0x042fe20000400000 */
[----:B------:R-:W-:-:S05]  /*0290*/  FSETP.GE.AND P0, PT, |R11|, 105615, PT ;  /* 0x47ce47800b00780b */ /* 0x000fca0003f06200 */
[----:B------:R-:W1:Y:S02]  /*02a0*/  F2I.NTZ R0, R0 ;  /* 0x0000000000007305 */ /* 0x000e640000203100 */
[----:B-1----:R-:W-:Y:S01]  /*02b0*/  I2FP.F32.S32 R12, R0 ;  /* 0x00000000000c7245 */ /* 0x002fe20000201400 */
[----:B------:R-:W-:-:S04]  /*02c0*/  IMAD.MOV.U32 R13, RZ, RZ, R0 ;  /* 0x000000ffff0d7224 */ /* 0x000fc800078e0000 */
[----:B------:R-:W-:-:S04]  /*02d0*/  FFMA R9, R12, -1.5707962512969970703, R11 ;  /* 0xbfc90fda0c097823 */ /* 0x000fc8000000000b */
[----:B------:R-:W-:-:S04]  /*02e0*/  FFMA R9, R12, -7.5497894158615963534e-08, R9 ;  /* 0xb3a221680c097823 */ /* 0x000fc80000000009 */
[----:B------:R-:W-:-:S04]  /*02f0*/  FFMA R12, R12, -5.3903029534742383927e-15, R9 ;  /* 0xa7c234c50c0c7823 */ /* 0x000fc80000000009 */
[----:B------:R-:W-:Y:S01]  /*0300*/  IMAD.MOV.U32 R4, RZ, RZ, R12 ;  /* 0x000000ffff047224 */ /* 0x000fe200078e000c */
[----:B0-----:R-:W-:Y:S06]  /*0310*/  @!P0 BRA `(.L_x_15) ;  /* 0x0000000000dc8947 */ /* 0x001fec0003800000 */
[----:B------:R-:W-:-:S13]  /*0320*/  FSETP.NEU.AND P0, PT, |R11|, +INF , PT ;  /* 0x7f8000000b00780b */ /* 0x000fda0003f0d200 */
[----:B------:R-:W-:Y:S01]  /*0330*/  @!P0 FMUL R4, RZ, R11 ;  /* 0x0000000bff048220 */ /* 0x000fe20000400000 */
[----:B------:R-:W-:Y:S01]  /*0340*/  @!P0 IMAD.MOV.U32 R0, RZ, RZ, RZ ;  /* 0x000000ffff008224 */ /* 0x000fe200078e00ff */
[----:B------:R-:W-:Y:S06]  /*0350*/  @!P0 BRA `(.L_x_15) ;  /* 0x0000000000cc8947 */ /* 0x000fec0003800000 */
[----:B------:R-:W-:Y:S01]  /*0360*/  IMAD.SHL.U32 R2, R11, 0x100, RZ ;  /* 0x000001000b027824 */ /* 0x000fe200078e00ff */
[----:B------:R-:W0:Y:S01]  /*0370*/  LDCU.64 UR8, c[0x4][URZ] ;  /* 0x01000000ff0877ac */ /* 0x000e220008000a00 */
[----:B------:R-:W-:Y:S02]  /*0380*/  IMAD.MOV.U32 R6, RZ, RZ, RZ ;  /* 0x000000ffff067224 */ /* 0x000fe400078e00ff */
[----:B------:R-:W-:Y:S01]  /*0390*/  IMAD.MOV.U32 R0, RZ, RZ, R1 ;  /* 0x000000ffff007224 */ /* 0x000fe200078e0001 */
[----:B------:R-:W-:Y:S01]  /*03a0*/  LOP3.LUT R17, R2, 0x80000000, RZ, 0xfc, !PT ;  /* 0x8000000002117812 */ /* 0x000fe200078efcff */
[----:B------:R-:W-:Y:S01]  /*03b0*/  UMOV UR5, URZ ;  /* 0x000000ff00057c82 */ /* 0x000fe20008000000 */
[----:B------:R-:W-:-:S05]  /*03c0*/  UMOV UR4, URZ ;  /* 0x000000ff00047c82 */ /* 0x000fca0008000000 */
.L_x_16:
[----:B0-----:R-:W-:Y:S02]  /*03d0*/  IMAD.U32 R8, RZ, RZ, UR8 ;  /* 0x00000008ff087e24 */ /* 0x001fe4000f8e00ff */
[----:B------:R-:W-:-:S05]  /*03e0*/  IMAD.U32 R9, RZ, RZ, UR9 ;  /* 0x00000009ff097e24 */ /* 0x000fca000f8e00ff */
[----:B------:R-:W2:Y:S01]  /*03f0*/  LDG.E.CONSTANT R2, desc[UR6][R8.64] ;  /* 0x0000000608027981 */ /* 0x000ea2000c1e9900 */
[----:B------:R-:W-:Y:S02]  /*0400*/  UIADD3 UR8, UP0, UPT, UR8, 0x4, URZ ;  /* 0x0000000408087890 */ /* 0x000fe4000ff1e0ff */
[----:B------:R-:W-:Y:S02]  /*0410*/  UIADD3 UR4, UPT, UPT, UR4, 0x1, URZ ;  /* 0x0000000104047890 */ /* 0x000fe4000fffe0ff */
[----:B------:R-:W-:Y:S02]  /*0420*/  UIADD3.X UR9, UPT, UPT, URZ, UR9, URZ, UP0, !UPT ;  /* 0x00000009ff097290 */ /* 0x000fe400087fe4ff */
[----:B------:R-:W-:Y:S01]  /*0430*/  UISETP.NE.AND UP0, UPT, UR4, 0x6, UPT ;  /* 0x000000060400788c */ /* 0x000fe2000bf05270 */
[----:B--2---:R-:W-:-:S03]  /*0440*/  IMAD.WIDE.U32 R2, R2, R17, RZ ;  /* 0x0000001102027225 */ /* 0x004fc600078e00ff */
[----:B------:R-:W-:-:S04]  /*0450*/  IADD3 R15, P0, PT, R2, R6, RZ ;  /* 0x00000006020f7210 */ /* 0x000fc80007f1e0ff */
[----:B------:R-:W-:Y:S01]  /*0460*/  IADD3.X R6, PT, PT, R3, UR5, RZ, P0, !PT ;  /* 0x0000000503067c10 */ /* 0x000fe200087fe4ff */
[----:B------:R0:W-:Y:S02]  /*0470*/  STL [R0], R15 ;  /* 0x0000000f00007387 */ /* 0x0001e40000100800 */
[----:B0-----:R-:W-:Y:S01]  /*0480*/  VIADD R0, R0, 0x4 ;  /* 0x0000000400007836 */ /* 0x001fe20000000000 */
[----:B------:R-:W-:Y:S06]  /*0490*/  BRA.U UP0, `(.L_x_16) ;  /* 0xfffffffd00cc7547 */ /* 0x000fec000b83ffff */
[----:B------:R-:W-:Y:S01]  /*04a0*/  SHF.R.U32.HI R4, RZ, 0x17, R11 ;  /* 0x00000017ff047819 */ /* 0x000fe2000001160b */
[----:B------:R0:W-:Y:S03]  /*04b0*/  STL [R1+0x18], R6 ;  /* 0x0000180601007387 */ /* 0x0001e60000100800 */
[C---:B------:R-:W-:Y:S02]  /*04c0*/  LOP3.LUT R0, R4.reuse, 0xe0, RZ, 0xc0, !PT ;  /* 0x000000e004007812 */ /* 0x040fe400078ec0ff */
[----:B------:R-:W-:-:S03]  /*04d0*/  LOP3.LUT P0, RZ, R4, 0x1f, RZ, 0xc0, !PT ;  /* 0x0000001f04ff7812 */ /* 0x000fc6000780c0ff */
[----:B------:R-:W-:-:S05]  /*04e0*/  VIADD R0, R0, 0xffffff80 ;  /* 0xffffff8000007836 */ /* 0x000fca0000000000 */
[----:B------:R-:W-:-:S05]  /*04f0*/  SHF.R.U32.HI R0, RZ, 0x5, R0 ;  /* 0x00000005ff007819 */ /* 0x000fca0000011600 */
[----:B------:R-:W-:-:S05]  /*0500*/  IMAD R10, R0, -0x4, R1 ;  /* 0xfffffffc000a7824 */ /* 0x000fca00078e0201 */
[----:B------:R-:W2:Y:S04]  /*0510*/  LDL R0, [R10+0x18] ;  /* 0x000018000a007983 */ /* 0x000ea80000100800 */
[----:B------:R-:W2:Y:S04]  /*0520*/  LDL R3, [R10+0x14] ;  /* 0x000014000a037983 */ /* 0x000ea80000100800 */
[----:B------:R-:W3:Y:S01]  /*0530*/  @P0 LDL R2, [R10+0x10] ;  /* 0x000010000a020983 */ /* 0x000ee20000100800 */
[----:B------:R-:W-:Y:S01]  /*0540*/  LOP3.LUT R4, R4, 0x1f, RZ, 0xc0, !PT ;  /* 0x0000001f04047812 */ /* 0x000fe200078ec0ff */
[----:B------:R-:W-:Y:S01]  /*0550*/  UMOV UR4, 0x54442d19 ;  /* 0x54442d1900047882 */ /* 0x000fe20000000000 */
[----:B------:R-:W-:-:S02]  /*0560*/  UMOV UR5, 0x3bf921fb ;  /* 0x3bf921fb00057882 */ /* 0x000fc40000000000 */
[-C--:B--2---:R-:W-:Y:S02]  /*0570*/  @P0 SHF.L.W.U32.HI R0, R3, R4.reuse, R0 ;  /* 0x0000000403000219 */ /* 0x084fe40000010e00 */
[----:B---3--:R-:W-:Y:S02]  /*0580*/  @P0 SHF.L.W.U32.HI R3, R2, R4, R3 ;  /* 0x0000000402030219 */ /* 0x008fe40000010e03 */
[----:B------:R-:W-:Y:S02]  /*0590*/  ISETP.GE.AND P0, PT, R11, RZ, PT ;  /* 0x000000ff0b00720c */ /* 0x000fe40003f06270 */
[C---:B------:R-:W-:Y:S01]  /*05a0*/  SHF.L.W.U32.HI R2, R3.reuse, 0x2, R0 ;  /* 0x0000000203027819 */ /* 0x040fe20000010e00 */
[----:B------:R-:W-:-:S03]  /*05b0*/  IMAD.SHL.U32 R3, R3, 0x4, RZ ;  /* 0x0000000403037824 */ /* 0x000fc600078e00ff */
[----:B------:R-:W-:-:S04]  /*05c0*/  SHF.R.S32.HI R4, RZ, 0x1f, R2 ;  /* 0x0000001fff047819 */ /* 0x000fc80000011402 */
[C---:B------:R-:W-:Y:S02]  /*05d0*/  LOP3.LUT R8, R4.reuse, R3, RZ, 0x3c, !PT ;  /* 0x0000000304087212 */ /* 0x040fe400078e3cff */
[----:B------:R-:W-:Y:S02]  /*05e0*/  LOP3.LUT R9, R4, R2, RZ, 0x3c, !PT ;  /* 0x0000000204097212 */ /* 0x000fe400078e3cff */
[----:B------:R-:W-:Y:S02]  /*05f0*/  SHF.R.U32.HI R3, RZ, 0x1e, R0 ;  /* 0x0000001eff037819 */ /* 0x000fe40000011600 */
[C---:B------:R-:W-:Y:S02]  /*0600*/  LOP3.LUT R4, R2.reuse, R11, RZ, 0x3c, !PT ;  /* 0x0000000b02047212 */ /* 0x040fe400078e3cff */
[----:B------:R-:W1:Y:S01]  /*0610*/  I2F.F64.S64 R8, R8 ;  /* 0x0000000800087312 */ /* 0x000e620000301c00 */
[----:B------:R-:W-:Y:S02]  /*0620*/  LEA.HI R0, R2, R3, RZ, 0x1 ;  /* 0x0000000302007211 */ /* 0x000fe400078f08ff */
[----:B------:R-:W-:-:S03]  /*0630*/  ISETP.GE.AND P1, PT, R4, RZ, PT ;  /* 0x000000ff0400720c */ /* 0x000fc60003f26270 */
[----:B------:R-:W-:-:S04]  /*0640*/  IMAD.MOV R2, RZ, RZ, -R0 ;  /* 0x000000ffff027224 */ /* 0x000fc800078e0a00 */
[----:B------:R-:W-:Y:S01]  /*0650*/  @!P0 IMAD.MOV.U32 R0, RZ, RZ, R2 ;  /* 0x000000ffff008224 */ /* 0x000fe200078e0002 */
[----:B-1----:R-:W-:-:S10]  /*0660*/  DMUL R14, R8, UR4 ;  /* 0x00000004080e7c28 */ /* 0x002fd40008000000 */
[----:B------:R-:W1:Y:S02]  /*0670*/  F2F.F32.F64 R14, R14 ;  /* 0x0000000e000e7310 */ /* 0x000e640000301000 */
[----:B01----:R-:W-:-:S07]  /*0680*/  FSEL R4, -R14, R14, !P1 ;  /* 0x0000000e0e047208 */ /* 0x003fce0004800100 */
.L_x_15:
[----:B------:R-:W-:Y:S05]  /*0690*/  BSYNC.RECONVERGENT B0 ;  /* 0x0000000000007941 */ /* 0x000fea0003800200 */
.L_x_14:
[----:B------:R-:W-:Y:S01]  /*06a0*/  LOP3.LUT R6, R0, 0x1, RZ, 0xc0, !PT ;  /* 0x0000000100067812 */ /* 0x000fe200078ec0ff */
[----:B------:R-:W-:Y:S02]  /*06b0*/  IMAD.MOV.U32 R14, RZ, RZ, 0x37cbac00 ;  /* 0x37cbac00ff0e7424 */ /* 0x000fe400078e00ff */
[----:B------:R-:W-:Y:S01]  /*06c0*/  FMUL R3, R4, R4 ;  /* 0x0000000404037220 */ /* 0x000fe20000400000 */
[----:B------:R-:W-:Y:S01]  /*06d0*/  VIADD R0, R0, 0x1 ;  /* 0x0000000100007836 */ /* 0x000fe20000000000 */
[----:B------:R-:W-:Y:S01]  /*06e0*/  ISETP.NE.U32.AND P0, PT, R6, 0x1, PT ;  /* 0x000000010600780c */ /* 0x000fe20003f05070 */
[----:B------:R-:W-:Y:S02]  /*06f0*/  IMAD.MOV.U32 R6, RZ, RZ, 0x3c0885e4 ;  /* 0x3c0885e4ff067424 */ /* 0x000fe400078e00ff */
[----:B------:R-:W-:Y:S01]  /*0700*/  FFMA R2, R3, R14, -0.0013887860113754868507 ;  /* 0xbab607ed03027423 */ /* 0x000fe2000000000e */
[----:B------:R-:W-:Y:S01]  /*0710*/  IMAD.MOV.U32 R15, RZ, RZ, 0x3e2aaaa8 ;  /* 0x3e2aaaa8ff0f7424 */ /* 0x000fe200078e00ff */
[----:B------:R-:W-:Y:S01]  /*0720*/  LOP3.LUT P1, RZ, R0, 0x2, RZ, 0xc0, !PT ;  /* 0x0000000200ff7812 */ /* 0x000fe2000782c0ff */
[----:B------:R-:W-:Y:S01]  /*0730*/  BSSY.RECONVERGENT B0, `(.L_x_17) ;  /* 0x0000043000007945 */ /* 0x000fe20003800200 */
[----:B------:R-:W-:-:S02]  /*0740*/  FSEL R6, R6, 0.041666727513074874878, !P0 ;  /* 0x3d2aaabb06067808 */ /* 0x000fc40004000000 */
[----:B------:R-:W-:Y:S02]  /*0750*/  FSEL R2, R2, -0.00019574658654164522886, P0 ;  /* 0xb94d415302027808 */ /* 0x000fe40000000000 */
[----:B------:R-:W-:Y:S02]  /*0760*/  FSEL R0, R4, 1, !P0 ;  /* 0x3f80000004007808 */ /* 0x000fe40004000000 */
[----:B------:R-:W-:Y:S01]  /*0770*/  FSEL R15, -R15, -0.4999999701976776123, !P0 ;  /* 0xbeffffff0f0f7808 */ /* 0x000fe20004000100 */
[----:B------:R-:W-:Y:S01]  /*0780*/  FFMA R2, R3, R2, R6 ;  /* 0x0000000203027223 */ /* 0x000fe20000000006 */
[----:B------:R-:W-:Y:S01]  /*0790*/  FSETP.GE.AND P0, PT, |R11|, 105615, PT ;  /* 0x47ce47800b00780b */ /* 0x000fe20003f06200 */
[C---:B------:R-:W-:Y:S02]  /*07a0*/  FFMA R9, R3.reuse, R0, RZ ;  /* 0x0000000003097223 */ /* 0x040fe400000000ff */
[----:B------:R-:W-:-:S04]  /*07b0*/  FFMA R2, R3, R2, R15 ;  /* 0x0000000203027223 */ /* 0x000fc8000000000f */
[----:B------:R-:W-:-:S04]  /*07c0*/  FFMA R10, R9, R2, R0 ;  /* 0x00000002090a7223 */ /* 0x000fc80000000000 */
[----:B------:R-:W-:Y:S02]  /*07d0*/  @P1 FADD R10, RZ, -R10 ;  /* 0x8000000aff0a1221 */ /* 0x000fe40000000000 */
[----:B------:R-:W-:Y:S05]  /*07e0*/  @!P0 BRA `(.L_x_18) ;  /* 0x0000000000dc8947 */ /* 0x000fea0003800000 */
        /* <DEDUP_REMOVED lines=11> */
.L_x_19:
        /* <DEDUP_REMOVED lines=25> */
[----:B------:R-:W-:Y:S01]  /*0a30*/  UMOV UR5, 0x3bf921fb ;  /* 0x3bf921fb00057882 */ /* 0x000fe20000000000 */
[----:B------:R-:W-:-:S02]  /*0a40*/  ISETP.GE.AND P1, PT, R11, RZ, PT ;  /* 0x000000ff0b00720c */ /* 0x000fc40003f26270 */
[-C--:B--2---:R-:W-:Y:S02]  /*0a50*/  @P0 SHF.L.W.U32.HI R0, R3, R4.reuse, R0 ;  /* 0x0000000403000219 */ /* 0x084fe40000010e00 */
[----:B---3--:R-:W-:Y:S02]  /*0a60*/  @P0 SHF.L.W.U32.HI R3, R2, R4, R3 ;  /* 0x0000000402030219 */ /* 0x008fe40000010e03 */
[--C-:B------:R-:W-:Y:S02]  /*0a70*/  SHF.R.U32.HI R13, RZ, 0x1e, R0.reuse ;  /* 0x0000001eff0d7819 */ /* 0x100fe40000011600 */
[C---:B------:R-:W-:Y:S01]  /*0a80*/  SHF.L.W.U32.HI R2, R3.reuse, 0x2, R0 ;  /* 0x0000000203027819 */ /* 0x040fe20000010e00 */
[----:B------:R-:W-:-:S03]  /*0a90*/  IMAD.SHL.U32 R3, R3, 0x4, RZ ;  /* 0x0000000403037824 */ /* 0x000fc600078e00ff */
[----:B------:R-:W-:Y:S02]  /*0aa0*/  SHF.R.S32.HI R4, RZ, 0x1f, R2 ;  /* 0x0000001fff047819 */ /* 0x000fe40000011402 */
[----:B------:R-:W-:Y:S02]  /*0ab0*/  LEA.HI R13, R2, R13, RZ, 0x1 ;  /* 0x0000000d020d7211 */ /* 0x000fe400078f08ff */
[C---:B------:R-:W-:Y:S02]  /*0ac0*/  LOP3.LUT R8, R4.reuse, R3, RZ, 0x3c, !PT ;  /* 0x0000000304087212 */ /* 0x040fe400078e3cff */
[----:B------:R-:W-:Y:S01]  /*0ad0*/  LOP3.LUT R9, R4, R2, RZ, 0x3c, !PT ;  /* 0x0000000204097212 */ /* 0x000fe200078e3cff */
[----:B------:R-:W-:Y:S01]  /*0ae0*/  IMAD.MOV R0, RZ, RZ, -R13 ;  /* 0x000000ffff007224 */ /* 0x000fe200078e0a0d */
[----:B------:R-:W-:-:S03]  /*0af0*/  LOP3.LUT R11, R2, R11, RZ, 0x3c, !PT ;  /* 0x0000000b020b7212 */ /* 0x000fc600078e3cff */
[----:B------:R-:W-:Y:S01]  /*0b00*/  @!P1 IMAD.MOV.U32 R13, RZ, RZ, R0 ;  /* 0x000000ffff0d9224 */ /* 0x000fe200078e0000 */
[----:B------:R-:W1:Y:S01]  /*0b10*/  I2F.F64.S64 R8, R8 ;  /* 0x0000000800087312 */ /* 0x000e620000301c00 */
[----:B------:R-:W-:Y:S01]  /*0b20*/  ISETP.GE.AND P0, PT, R11, RZ, PT ;  /* 0x000000ff0b00720c */ /* 0x000fe20003f06270 */
[----:B-1----:R-:W-:-:S10]  /*0b30*/  DMUL R16, R8, UR4 ;  /* 0x0000000408107c28 */ /* 0x002fd40008000000 */
[----:B------:R-:W1:Y:S02]  /*0b40*/  F2F.F32.F64 R16, R16 ;  /* 0x0000001000107310 */ /* 0x000e640000301000 */
[----:B01----:R-:W-:-:S07]  /*0b50*/  FSEL R12, -R16, R16, !P0 ;  /* 0x00000010100c7208 */ /* 0x003fce0004000100 */
.L_x_18:
[----:B------:R-:W-:Y:S05]  /*0b60*/  BSYNC.RECONVERGENT B0 ;  /* 0x0000000000007941 */ /* 0x000fea0003800200 */
.L_x_17:
[----:B------:R-:W-:Y:S01]  /*0b70*/  LOP3.LUT R0, R13, 0x1, RZ, 0xc0, !PT ;  /* 0x000000010d007812 */ /* 0x000fe200078ec0ff */
[----:B------:R-:W-:Y:S01]  /*0b80*/  FMUL R9, R12, R12 ;  /* 0x0000000c0c097220 */ /* 0x000fe20000400000 */
[----:B------:R-:W-:Y:S01]  /*0b90*/  IMAD.MOV.U32 R11, RZ, RZ, 0x3effffff ;  /* 0x3effffffff0b7424 */ /* 0x000fe200078e00ff */
[----:B------:R-:W0:Y:S01]  /*0ba0*/  LDC.64 R2, c[0x0][0x388] ;  /* 0x0000e200ff027b82 */ /* 0x000e220000000a00 */
[----:B------:R-:W-:Y:S01]  /*0bb0*/  ISETP.NE.U32.AND P0, PT, R0, 0x1, PT ;  /* 0x000000010000780c */ /* 0x000fe20003f05070 */
[----:B------:R-:W-:Y:S01]  /*0bc0*/  FFMA R14, R9, R14, -0.0013887860113754868507 ;  /* 0xbab607ed090e7423 */ /* 0x000fe2000000000e */
[----:B------:R-:W-:Y:S01]  /*0bd0*/  IMAD.MOV.U32 R0, RZ, RZ, 0x3d2aaabb ;  /* 0x3d2aaabbff007424 */ /* 0x000fe200078e00ff */
[----:B------:R-:W-:Y:S02]  /*0be0*/  LOP3.LUT P1, RZ, R13, 0x2, RZ, 0xc0, !PT ;  /* 0x000000020dff7812 */ /* 0x000fe4000782c0ff */
[----:B------:R-:W-:Y:S02]  /*0bf0*/  FSEL R11, -R11, -0.16666662693023681641, !P0 ;  /* 0xbe2aaaa80b0b7808 */ /* 0x000fe40004000100 */
[----:B------:R-:W-:-:S02]  /*0c00*/  FSEL R14, R14, -0.00019574658654164522886, !P0 ;  /* 0xb94d41530e0e7808 */ /* 0x000fc40004000000 */
[----:B------:R-:W-:-:S05]  /*0c10*/  FSEL R0, R0, 0.0083327032625675201416, !P0 ;  /* 0x3c0885e400007808 */ /* 0x000fca0004000000 */
[----:B------:R-:W-:Y:S01]  /*0c20*/  FFMA R14, R9, R14, R0 ;  /* 0x0000000e090e7223 */ /* 0x000fe20000000000 */
[----:B------:R-:W-:-:S03]  /*0c30*/  FSEL R0, R12, 1, P0 ;  /* 0x3f8000000c007808 */ /* 0x000fc60000000000 */
[C---:B------:R-:W-:Y:S02]  /*0c40*/  FFMA R11, R9.reuse, R14, R11 ;  /* 0x0000000e090b7223 */ /* 0x040fe4000000000b */
[----:B------:R-:W-:Y:S01]  /*0c50*/  FFMA R9, R9, R0, RZ ;  /* 0x0000000009097223 */ /* 0x000fe200000000ff */
[----:B0-----:R-:W-:-:S04]  /*0c60*/  IMAD.WIDE R2, R5, 0x4, R2 ;  /* 0x0000000405027825 */ /* 0x001fc800078e0202 */
[----:B------:R-:W-:-:S04]  /*0c70*/  FFMA R0, R9, R11, R0 ;  /* 0x0000000b09007223 */ /* 0x000fc80000000000 */
[----:B------:R-:W-:-:S04]  /*0c80*/  @P1 FADD R0, RZ, -R0 ;  /* 0x80000000ff001221 */ /* 0x000fc80000000000 */
[----:B-----5:R-:W-:-:S04]  /*0c90*/  FMUL R0, R7, R0 ;  /* 0x0000000007007220 */ /* 0x020fc80000400000 */
[----:B------:R-:W-:-:S05]  /*0ca0*/  FFMA R7, R7, R10, R0 ;  /* 0x0000000a07077223 */ /* 0x000fca0000000000 */
[----:B------:R-:W-:Y:S01]  /*0cb0*/  STG.E desc[UR6][R2.64], R7 ;  /* 0x0000000702007986 */ /* 0x000fe2000c101906 */
[----:B------:R-:W-:Y:S05]  /*0cc0*/  EXIT ;  /* 0x000000000000794d */ /* 0x000fea0003800000 */
        .weak           $__internal_0_$__cuda_sm20_div_rn_f64_full
        .type           $__internal_0_$__cuda_sm20_div_rn_f64_full,@function
        .size           $__internal_0_$__cuda_sm20_div_rn_f64_full,(.L_x_27 - $__internal_0_$__cuda_sm20_div_rn_f64_full)
$__internal_0_$__cuda_sm20_div_rn_f64_full:
[C---:B------:R-:W-:Y:S01]  /*0cd0*/  FSETP.GEU.AND P0, PT, |R7|.reuse, 1.469367938527859385e-39, PT ;  /* 0x001000000700780b */ /* 0x040fe20003f0e200 */
[----:B------:R-:W-:Y:S01]  /*0ce0*/  IMAD.MOV.U32 R14, RZ, RZ, 0x1 ;  /* 0x00000001ff0e7424 */ /* 0x000fe200078e00ff */
[----:B------:R-:W-:Y:S01]  /*0cf0*/  LOP3.LUT R2, R7, 0x800fffff, RZ, 0xc0, !PT ;  /* 0x800fffff07027812 */ /* 0x000fe200078ec0ff */
[----:B------:R-:W-:Y:S01]  /*0d00*/  IMAD.MOV.U32 R12, RZ, RZ, 0x1ca00000 ;  /* 0x1ca00000ff0c7424 */ /* 0x000fe200078e00ff */
[C---:B------:R-:W-:Y:S01]  /*0d10*/  FSETP.GEU.AND P2, PT, |R9|.reuse, 1.469367938527859385e-39, PT ;  /* 0x001000000900780b */ /* 0x040fe20003f4e200 */
[----:B------:R-:W-:Y:S01]  /*0d20*/  BSSY.RECONVERGENT B1, `(.L_x_20) ;  /* 0x0000053000017945 */ /* 0x000fe20003800200 */
[----:B------:R-:W-:Y:S01]  /*0d30*/  LOP3.LUT R3, R2, 0x3ff00000, RZ, 0xfc, !PT ;  /* 0x3ff0000002037812 */ /* 0x000fe200078efcff */
[----:B------:R-:W-:Y:S01]  /*0d40*/  IMAD.MOV.U32 R2, RZ, RZ, R6 ;  /* 0x000000ffff027224 */ /* 0x000fe200078e0006 */
[----:B------:R-:W-:Y:S02]  /*0d50*/  LOP3.LUT R4, R9, 0x7ff00000, RZ, 0xc0, !PT ;  /* 0x7ff0000009047812 */ /* 0x000fe400078ec0ff */
[----:B------:R-:W-:-:S03]  /*0d60*/  LOP3.LUT R13, R7, 0x7ff00000, RZ, 0xc0, !PT ;  /* 0x7ff00000070d7812 */ /* 0x000fc600078ec0ff */
[----:B------:R-:W-:Y:S01]  /*0d70*/  @!P0 DMUL R2, R6, 8.98846567431157953865e+307 ;  /* 0x7fe0000006028828 */ /* 0x000fe20000000000 */
[C---:B------:R-:W-:Y:S01]  /*0d80*/  ISETP.GE.U32.AND P1, PT, R4.reuse, R13, PT ;  /* 0x0000000d0400720c */ /* 0x040fe20003f26070 */
[----:B------:R-:W-:Y:S02]  /*0d90*/  IMAD.MOV.U32 R21, RZ, RZ, R4 ;  /* 0x000000ffff157224 */ /* 0x000fe400078e0004 */
[----:B------:R-:W-:Y:S01]  /*0da0*/  @!P2 LOP3.LUT R17, R7, 0x7ff00000, RZ, 0xc0, !PT ;  /* 0x7ff000000711a812 */ /* 0x000fe200078ec0ff */
[----:B------:R-:W-:Y:S01]  /*0db0*/  @!P2 IMAD.MOV.U32 R16, RZ, RZ, RZ ;  /* 0x000000ffff10a224 */ /* 0x000fe200078e00ff */
[----:B------:R-:W0:Y:S01]  /*0dc0*/  MUFU.RCP64H R15, R3 ;  /* 0x00000003000f7308 */ /* 0x000e220000001800 */
[----:B------:R-:W-:Y:S01]  /*0dd0*/  IMAD.MOV.U32 R20, RZ, RZ, R13 ;  /* 0x000000ffff147224 */ /* 0x000fe200078e000d */
[----:B------:R-:W-:Y:S02]  /*0de0*/  @!P2 ISETP.GE.U32.AND P3, PT, R4, R17, PT ;  /* 0x000000110400a20c */ /* 0x000fe40003f66070 */
[----:B------:R-:W-:-:S02]  /*0df0*/  @!P0 LOP3.LUT R20, R3, 0x7ff00000, RZ, 0xc0, !PT ;  /* 0x7ff0000003148812 */ /* 0x000fc400078ec0ff */
[----:B------:R-:W-:-:S03]  /*0e00*/  @!P2 SEL R17, R12, 0x63400000, !P3 ;  /* 0x634000000c11a807 */ /* 0x000fc60005800000 */
[----:B------:R-:W-:Y:S01]  /*0e10*/  VIADD R22, R20, 0xffffffff ;  /* 0xffffffff14167836 */ /* 0x000fe20000000000 */
[----:B------:R-:W-:-:S04]  /*0e20*/  @!P2 LOP3.LUT R17, R17, 0x80000000, R9, 0xf8, !PT ;  /* 0x800000001111a812 */ /* 0x000fc800078ef809 */
[----:B------:R-:W-:Y:S01]  /*0e30*/  @!P2 LOP3.LUT R17, R17, 0x100000, RZ, 0xfc, !PT ;  /* 0x001000001111a812 */ /* 0x000fe200078efcff */
[----:B0-----:R-:W-:-:S08]  /*0e40*/  DFMA R10, R14, -R2, 1 ;  /* 0x3ff000000e0a742b */ /* 0x001fd00000000802 */
[----:B------:R-:W-:-:S08]  /*0e50*/  DFMA R10, R10, R10, R10 ;  /* 0x0000000a0a0a722b */ /* 0x000fd0000000000a */
[----:B------:R-:W-:Y:S01]  /*0e60*/  DFMA R14, R14, R10, R14 ;  /* 0x0000000a0e0e722b */ /* 0x000fe2000000000e */
[----:B------:R-:W-:Y:S01]  /*0e70*/  SEL R11, R12, 0x63400000, !P1 ;  /* 0x634000000c0b7807 */ /* 0x000fe20004800000 */
[----:B------:R-:W-:-:S03]  /*0e80*/  IMAD.MOV.U32 R10, RZ, RZ, R8 ;  /* 0x000000ffff0a7224 */ /* 0x000fc600078e0008 */
[----:B------:R-:W-:-:S03]  /*0e90*/  LOP3.LUT R11, R11, 0x800fffff, R9, 0xf8, !PT ;  /* 0x800fffff0b0b7812 */ /* 0x000fc600078ef809 */
[----:B------:R-:W-:-:S03]  /*0ea0*/  DFMA R18, R14, -R2, 1 ;  /* 0x3ff000000e12742b */ /* 0x000fc60000000802 */
[----:B------:R-:W-:-:S05]  /*0eb0*/  @!P2 DFMA R10, R10, 2, -R16 ;  /* 0x400000000a0aa82b */ /* 0x000fca0000000810 */
[----:B------:R-:W-:-:S05]  /*0ec0*/  DFMA R14, R14, R18, R14 ;  /* 0x000000120e0e722b */ /* 0x000fca000000000e */
[----:B------:R-:W-:-:S03]  /*0ed0*/  @!P2 LOP3.LUT R21, R11, 0x7ff00000, RZ, 0xc0, !PT ;  /* 0x7ff000000b15a812 */ /* 0x000fc600078ec0ff */
[----:B------:R-:W-:Y:S02]  /*0ee0*/  DMUL R16, R14, R10 ;  /* 0x0000000a0e107228 */ /* 0x000fe40000000000 */
[----:B------:R-:W-:-:S05]  /*0ef0*/  VIADD R13, R21, 0xffffffff ;  /* 0xffffffff150d7836 */ /* 0x000fca0000000000 */
[----:B------:R-:W-:Y:S01]  /*0f00*/  ISETP.GT.U32.AND P0, PT, R13, 0x7feffffe, PT ;  /* 0x7feffffe0d00780c */ /* 0x000fe20003f04070 */
[----:B------:R-:W-:-:S03]  /*0f10*/  DFMA R18, R16, -R2, R10 ;  /* 0x800000021012722b */ /* 0x000fc6000000000a */
[----:B------:R-:W-:-:S05]  /*0f20*/  ISETP.GT.U32.OR P0, PT, R22, 0x7feffffe, P0 ;  /* 0x7feffffe1600780c */ /* 0x000fca0000704470 */
[----:B------:R-:W-:-:S08]  /*0f30*/  DFMA R14, R14, R18, R16 ;  /* 0x000000120e0e722b */ /* 0x000fd00000000010 */
[----:B------:R-:W-:Y:S05]  /*0f40*/  @P0 BRA `(.L_x_21) ;  /* 0x00000000006c0947 */ /* 0x000fea0003800000 */
[----:B------:R-:W-:-:S04]  /*0f50*/  LOP3.LUT R9, R7, 0x7ff00000, RZ, 0xc0, !PT ;  /* 0x7ff0000007097812 */ /* 0x000fc800078ec0ff */
[CC--:B------:R-:W-:Y:S02]  /*0f60*/  VIADDMNMX R8, R4.reuse, -R9.reuse, 0xb9600000, !PT ;  /* 0xb960000004087446 */ /* 0x0c0fe40007800909 */
[----:B------:R-:W-:Y:S02]  /*0f70*/  ISETP.GE.U32.AND P0, PT, R4, R9, PT ;  /* 0x000000090400720c */ /* 0x000fe40003f06070 */
[----:B------:R-:W-:Y:S02]  /*0f80*/  VIMNMX R8, PT, PT, R8, 0x46a00000, PT ;  /* 0x46a0000008087848 */ /* 0x000fe40003fe0100 */
[----:B------:R-:W-:-:S05]  /*0f90*/  SEL R9, R12, 0x63400000, !P0 ;  /* 0x634000000c097807 */ /* 0x000fca0004000000 */
[----:B------:R-:W-:Y:S02]  /*0fa0*/  IMAD.IADD R4, R8, 0x1, -R9 ;  /* 0x0000000108047824 */ /* 0x000fe400078e0a09 */
[----:B------:R-:W-:Y:S02]  /*0fb0*/  IMAD.MOV.U32 R8, RZ, RZ, RZ ;  /* 0x000000ffff087224 */ /* 0x000fe400078e00ff */
[----:B------:R-:W-:-:S06]  /*0fc0*/  VIADD R9, R4, 0x7fe00000 ;  /* 0x7fe0000004097836 */ /* 0x000fcc0000000000 */
[----:B------:R-:W-:-:S10]  /*0fd0*/  DMUL R12, R14, R8 ;  /* 0x000000080e0c7228 */ /* 0x000fd40000000000 */
[----:B------:R-:W-:-:S13]  /*0fe0*/  FSETP.GTU.AND P0, PT, |R13|, 1.469367938527859385e-39, PT ;  /* 0x001000000d00780b */ /* 0x000fda0003f0c200 */
[----:B------:R-:W-:Y:S05]  /*0ff0*/  @P0 BRA `(.L_x_22) ;  /* 0x0000000000940947 */ /* 0x000fea0003800000 */
[----:B------:R-:W-:Y:S01]  /*1000*/  DFMA R2, R14, -R2, R10 ;  /* 0x800000020e02722b */ /* 0x000fe2000000000a */
[----:B------:R-:W-:-:S09]  /*1010*/  IMAD.MOV.U32 R8, RZ, RZ, RZ ;  /* 0x000000ffff087224 */ /* 0x000fd200078e00ff */
[C---:B------:R-:W-:Y:S02]  /*1020*/  FSETP.NEU.AND P0, PT, R3.reuse, RZ, PT ;  /* 0x000000ff0300720b */ /* 0x040fe40003f0d000 */
[----:B------:R-:W-:-:S04]  /*1030*/  LOP3.LUT R7, R3, 0x80000000, R7, 0x48, !PT ;  /* 0x8000000003077812 */ /* 0x000fc800078e4807 */
[----:B------:R-:W-:-:S07]  /*1040*/  LOP3.LUT R9, R7, R9, RZ, 0xfc, !PT ;  /* 0x0000000907097212 */ /* 0x000fce00078efcff */
[----:B------:R-:W-:Y:S05]  /*1050*/  @!P0 BRA `(.L_x_22) ;  /* 0x00000000007c8947 */ /* 0x000fea0003800000 */
[----:B------:R-:W-:Y:S01]  /*1060*/  IMAD.MOV R3, RZ, RZ, -R4 ;  /* 0x000000ffff037224 */ /* 0x000fe200078e0a04 */
[----:B------:R-:W-:Y:S01]  /*1070*/  DMUL.RP R8, R14, R8 ;  /* 0x000000080e087228 */ /* 0x000fe20000008000 */
[----:B------:R-:W-:-:S06]  /*1080*/  IMAD.MOV.U32 R2, RZ, RZ, RZ ;  /* 0x000000ffff027224 */ /* 0x000fcc00078e00ff */
[----:B------:R-:W-:-:S03]  /*1090*/  DFMA R2, R12, -R2, R14 ;  /* 0x800000020c02722b */ /* 0x000fc6000000000e */
[----:B------:R-:W-:-:S03]  /*10a0*/  LOP3.LUT R7, R9, R7, RZ, 0x3c, !PT ;  /* 0x0000000709077212 */ /* 0x000fc600078e3cff */
[----:B------:R-:W-:-:S04]  /*10b0*/  IADD3 R2, PT, PT, -R4, -0x43300000, RZ ;  /* 0xbcd0000004027810 */ /* 0x000fc80007ffe1ff */
[----:B------:R-:W-:-:S04]  /*10c0*/  FSETP.NEU.AND P0, PT, |R3|, R2, PT ;  /* 0x000000020300720b */ /* 0x000fc80003f0d200 */
[----:B------:R-:W-:Y:S02]  /*10d0*/  FSEL R12, R8, R12, !P0 ;  /* 0x0000000c080c7208 */ /* 0x000fe40004000000 */
[----:B------:R-:W-:Y:S01]  /*10e0*/  FSEL R13, R7, R13, !P0 ;  /* 0x0000000d070d7208 */ /* 0x000fe20004000000 */
[----:B------:R-:W-:Y:S06]  /*10f0*/  BRA `(.L_x_22) ;  /* 0x0000000000547947 */ /* 0x000fec0003800000 */
.L_x_21:
[----:B------:R-:W-:-:S14]  /*1100*/  DSETP.NAN.AND P0, PT, R8, R8, PT ;  /* 0x000000080800722a */ /* 0x000fdc0003f08000 */
[----:B------:R-:W-:Y:S05]  /*1110*/  @P0 BRA `(.L_x_23) ;  /* 0x0000000000440947 */ /* 0x000fea0003800000 */
[----:B------:R-:W-:-:S14]  /*1120*/  DSETP.NAN.AND P0, PT, R6, R6, PT ;  /* 0x000000060600722a */ /* 0x000fdc0003f08000 */
[----:B------:R-:W-:Y:S05]  /*1130*/  @P0 BRA `(.L_x_24) ;  /* 0x0000000000300947 */ /* 0x000fea0003800000 */
[----:B------:R-:W-:Y:S01]  /*1140*/  ISETP.NE.AND P0, PT, R21, R20, PT ;  /* 0x000000141500720c */ /* 0x000fe20003f05270 */
[----:B------:R-:W-:Y:S02]  /*1150*/  IMAD.MOV.U32 R12, RZ, RZ, 0x0 ;  /* 0x00000000ff0c7424 */ /* 0x000fe400078e00ff */
[----:B------:R-:W-:-:S10]  /*1160*/  IMAD.MOV.U32 R13, RZ, RZ, -0x80000 ;  /* 0xfff80000ff0d7424 */ /* 0x000fd400078e00ff */
[----:B------:R-:W-:Y:S05]  /*1170*/  @!P0 BRA `(.L_x_22) ;  /* 0x0000000000348947 */ /* 0x000fea0003800000 */
[----:B------:R-:W-:Y:S02]  /*1180*/  ISETP.NE.AND P0, PT, R21, 0x7ff00000, PT ;  /* 0x7ff000001500780c */ /* 0x000fe40003f05270 */
[----:B------:R-:W-:Y:S02]  /*1190*/  LOP3.LUT R13, R9, 0x80000000, R7, 0x48, !PT ;  /* 0x80000000090d7812 */ /* 0x000fe400078e4807 */
[----:B------:R-:W-:-:S13]  /*11a0*/  ISETP.EQ.OR P0, PT, R20, RZ, !P0 ;  /* 0x000000ff1400720c */ /* 0x000fda0004702670 */
[----:B------:R-:W-:Y:S01]  /*11b0*/  @P0 LOP3.LUT R2, R13, 0x7ff00000, RZ, 0xfc, !PT ;  /* 0x7ff000000d020812 */ /* 0x000fe200078efcff */
[----:B------:R-:W-:Y:S02]  /*11c0*/  @!P0 IMAD.MOV.U32 R12, RZ, RZ, RZ ;  /* 0x000000ffff0c8224 */ /* 0x000fe400078e00ff */
[----:B------:R-:W-:Y:S02]  /*11d0*/  @P0 IMAD.MOV.U32 R12, RZ, RZ, RZ ;  /* 0x000000ffff0c0224 */ /* 0x000fe400078e00ff */
[----:B------:R-:W-:Y:S01]  /*11e0*/  @P0 IMAD.MOV.U32 R13, RZ, RZ, R2 ;  /* 0x000000ffff0d0224 */ /* 0x000fe200078e0002 */
[----:B------:R-:W-:Y:S06]  /*11f0*/  BRA `(.L_x_22) ;  /* 0x0000000000147947 */ /* 0x000fec0003800000 */
.L_x_24:
[----:B------:R-:W-:Y:S01]  /*1200*/  LOP3.LUT R13, R7, 0x80000, RZ, 0xfc, !PT ;  /* 0x00080000070d7812 */ /* 0x000fe200078efcff */
[----:B------:R-:W-:Y:S01]  /*1210*/  IMAD.MOV.U32 R12, RZ, RZ, R6 ;  /* 0x000000ffff0c7224 */ /* 0x000fe200078e0006 */
[----:B------:R-:W-:Y:S06]  /*1220*/  BRA `(.L_x_22) ;  /* 0x0000000000087947 */ /* 0x000fec0003800000 */
.L_x_23:
[----:B------:R-:W-:Y:S01]  /*1230*/  LOP3.LUT R13, R9, 0x80000, RZ, 0xfc, !PT ;  /* 0x00080000090d7812 */ /* 0x000fe200078efcff */
[----:B------:R-:W-:-:S07]  /*1240*/  IMAD.MOV.U32 R12, RZ, RZ, R8 ;  /* 0x000000ffff0c7224 */ /* 0x000fce00078e0008 */
.L_x_22:
[----:B------:R-:W-:Y:S05]  /*1250*/  BSYNC.RECONVERGENT B1 ;  /* 0x0000000000017941 */ /* 0x000fea0003800200 */
.L_x_20:
[----:B------:R-:W-:Y:S02]  /*1260*/  IMAD.MOV.U32 R2, RZ, RZ, R0 ;  /* 0x000000ffff027224 */ /* 0x000fe400078e0000 */
[----:B------:R-:W-:-:S04]  /*1270*/  IMAD.MOV.U32 R3, RZ, RZ, 0x0 ;  /* 0x00000000ff037424 */ /* 0x000fc800078e00ff */
[----:B------:R-:W-:Y:S05]  /*1280*/  RET.REL.NODEC R2 `(_Z18fftTransformKernelPKfPfi) ;  /* 0xffffffec025c7950 */ /* 0x000fea0003c3ffff */
.L_x_25:
        /* <DEDUP_REMOVED lines=15> */
.L_x_27:


//--------------------- .text._Z15vectorAddKernelPKfS0_Pfi --------------------------
	.section	.text._Z15vectorAddKernelPKfS0_Pfi,"ax",@progbits
	.align	128
        .global         _Z15vectorAddKernelPKfS0_Pfi
        .type           _Z15vectorAddKernelPKfS0_Pfi,@function
        .size           _Z15vectorAddKernelPKfS0_Pfi,(.L_x_31 - _Z15vectorAddKernelPKfS0_Pfi)
        .other          _Z15vectorAddKernelPKfS0_Pfi,@"STO_CUDA_ENTRY STV_DEFAULT"
_Z15vectorAddKernelPKfS0_Pfi:
.text._Z15vectorAddKernelPKfS0_Pfi:
        /* <DEDUP_REMOVED lines=8> */
[----:B------:R-:W0:Y:S01]  /*0080*/  LDC.64 R2, c[0x0][0x380] ;  /* 0x0000e000ff027b82 */ /* 0x000e220000000a00 */
[----:B------:R-:W1:Y:S07]  /*0090*/  LDCU.64 UR4, c[0x0][0x358] ;  /* 0x00006b00ff0477ac */ /* 0x000e6e0008000a00 */
[----:B------:R-:W2:Y:S08]  /*00a0*/  LDC.64 R4, c[0x0][0x388] ;  /* 0x0000e200ff047b82 */ /* 0x000eb00000000a00 */
[----:B------:R-:W3:Y:S01]  /*00b0*/  LDC.64 R6, c[0x0][0x390] ;  /* 0x0000e400ff067b82 */ /* 0x000ee20000000a00 */
[----:B0-----:R-:W-:-:S06]  /*00c0*/  IMAD.WIDE R2, R9, 0x4, R2 ;  /* 0x0000000409027825 */ /* 0x001fcc00078e0202 */
[----:B-1----:R-:W4:Y:S01]  /*00d0*/  LDG.E R2, desc[UR4][R2.64] ;  /* 0x0000000402027981 */ /* 0x002f22000c1e1900 */
[----:B--2---:R-:W-:-:S06]  /*00e0*/  IMAD.WIDE R4, R9, 0x4, R4 ;  /* 0x0000000409047825 */ /* 0x004fcc00078e0204 */
[----:B------:R-:W4:Y:S01]  /*00f0*/  LDG.E R5, desc[UR4][R4.64] ;  /* 0x0000000404057981 */ /* 0x000f22000c1e1900 */
[----:B---3--:R-:W-:-:S04]  /*0100*/  IMAD.WIDE R6, R9, 0x4, R6 ;  /* 0x0000000409067825 */ /* 0x008fc800078e0206 */
[----:B----4-:R-:W-:-:S05]  /*0110*/  FADD R9, R2, R5 ;  /* 0x0000000502097221 */ /* 0x010fca0000000000 */
[----:B------:R-:W-:Y:S01]  /*0120*/  STG.E desc[UR4][R6.64], R9 ;  /* 0x0000000906007986 */ /* 0x000fe2000c101904 */
[----:B------:R-:W-:Y:S05]  /*0130*/  EXIT ;  /* 0x000000000000794d */ /* 0x000fea0003800000 */
.L_x_26:
        /* <DEDUP_REMOVED lines=12> */
.L_x_31:


//--------------------- .nv.global.init           --------------------------
	.section	.nv.global.init,"aw",@progbits
	.align	4
.nv.global.init:
	.type		__cudart_i2opi_f,@object
	.size		__cudart_i2opi_f,(.L_0 - __cudart_i2opi_f)
__cudart_i2opi_f:
        /*0000*/ 	.byte	0x41, 0x90, 0x43, 0x3c, 0x99, 0x95, 0x62, 0xdb, 0xc0, 0xdd, 0x34, 0xf5, 0xd1, 0x57, 0x27, 0xfc
        /*0010*/ 	.byte	0x29, 0x15, 0x44, 0x4e, 0x6e, 0x83, 0xf9, 0xa2
.L_0:


//--------------------- .nv.shared.reserved.0     --------------------------
	.section	.nv.shared.reserved.0,"aw",@nobits
	.weak		__nv_reservedSMEM_offset_0_alias
	.size		__nv_reservedSMEM_offset_0_alias, 0, 64
	.other		__nv_reservedSMEM_offset_0_alias,@"STO_CUDA_RESERVED_SHARED STV_DEFAULT"
__nv_reservedSMEM_offset_0_alias:
	.zero		0
	.zero		64


//--------------------- .nv.constant0._Z16matrixMultKernelPKfS0_Pfi --------------------------
	.section	.nv.constant0._Z16matrixMultKernelPKfS0_Pfi,"a",@progbits
	.sectionflags	@""
	.align	4
.nv.constant0._Z16matrixMultKernelPKfS0_Pfi:
	.zero		924


//--------------------- .nv.constant0._Z19convolution1DKernelPKfS0_Pfii --------------------------
	.section	.nv.constant0._Z19convolution1DKernelPKfS0_Pfii,"a",@progbits
	.sectionflags	@""
	.align	4
.nv.constant0._Z19convolution1DKernelPKfS0_Pfii:
	.zero		928


//--------------------- .nv.constant0._Z18fftTransformKernelPKfPfi --------------------------
	.section	.nv.constant0._Z18fftTransformKernelPKfPfi,"a",@progbits
	.sectionflags	@""
	.align	4
.nv.constant0._Z18fftTransformKernelPKfPfi:
	.zero		916


//--------------------- .nv.constant0._Z15vectorAddKernelPKfS0_Pfi --------------------------
	.section	.nv.constant0._Z15vectorAddKernelPKfS0_Pfi,"a",@progbits
	.sectionflags	@""
	.align	4
.nv.constant0._Z15vectorAddKernelPKfS0_Pfi:
	.zero		924


//--------------------- SYMBOLS --------------------------

	.type		.nv.reservedSmem.offset0,@object
	.size		.nv.reservedSmem.offset0,0x4
